//
// Generated by NVIDIA NVVM Compiler
//
// Compiler Build ID: CL-36424714
// Cuda compilation tools, release 13.0, V13.0.88
// Based on NVVM 20.0.0
//

.version 9.0
.target sm_100
.address_size 64

	// .globl	_Z16_attentionKernelPKfS0_S0_iiiiPf
.global .align 1 .b8 _ZN34_INTERNAL_c7c63c51_4_k_cu_93dd87b44cuda3std3__45__cpo5beginE[1];
.global .align 1 .b8 _ZN34_INTERNAL_c7c63c51_4_k_cu_93dd87b44cuda3std3__45__cpo3endE[1];
.global .align 1 .b8 _ZN34_INTERNAL_c7c63c51_4_k_cu_93dd87b44cuda3std3__45__cpo6cbeginE[1];
.global .align 1 .b8 _ZN34_INTERNAL_c7c63c51_4_k_cu_93dd87b44cuda3std3__45__cpo4cendE[1];
.global .align 1 .b8 _ZN34_INTERNAL_c7c63c51_4_k_cu_93dd87b44cuda3std3__45__cpo6rbeginE[1];
.global .align 1 .b8 _ZN34_INTERNAL_c7c63c51_4_k_cu_93dd87b44cuda3std3__45__cpo4rendE[1];
.global .align 1 .b8 _ZN34_INTERNAL_c7c63c51_4_k_cu_93dd87b44cuda3std3__45__cpo7crbeginE[1];
.global .align 1 .b8 _ZN34_INTERNAL_c7c63c51_4_k_cu_93dd87b44cuda3std3__45__cpo5crendE[1];
.global .align 1 .b8 _ZN34_INTERNAL_c7c63c51_4_k_cu_93dd87b44cuda3std3__436_GLOBAL__N__c7c63c51_4_k_cu_93dd87b46ignoreE[1];
.global .align 1 .b8 _ZN34_INTERNAL_c7c63c51_4_k_cu_93dd87b44cuda3std3__419piecewise_constructE[1];
.global .align 1 .b8 _ZN34_INTERNAL_c7c63c51_4_k_cu_93dd87b44cuda3std3__48in_placeE[1];
.global .align 1 .b8 _ZN34_INTERNAL_c7c63c51_4_k_cu_93dd87b44cuda3std3__420unreachable_sentinelE[1];
.global .align 1 .b8 _ZN34_INTERNAL_c7c63c51_4_k_cu_93dd87b44cuda3std6ranges3__45__cpo4swapE[1];
.global .align 1 .b8 _ZN34_INTERNAL_c7c63c51_4_k_cu_93dd87b44cuda3std6ranges3__45__cpo9iter_moveE[1];
.global .align 1 .b8 _ZN34_INTERNAL_c7c63c51_4_k_cu_93dd87b44cuda3std6ranges3__45__cpo5beginE[1];
.global .align 1 .b8 _ZN34_INTERNAL_c7c63c51_4_k_cu_93dd87b44cuda3std6ranges3__45__cpo3endE[1];
.global .align 1 .b8 _ZN34_INTERNAL_c7c63c51_4_k_cu_93dd87b44cuda3std6ranges3__45__cpo6cbeginE[1];
.global .align 1 .b8 _ZN34_INTERNAL_c7c63c51_4_k_cu_93dd87b44cuda3std6ranges3__45__cpo4cendE[1];
.global .align 1 .b8 _ZN34_INTERNAL_c7c63c51_4_k_cu_93dd87b44cuda3std6ranges3__45__cpo7advanceE[1];
.global .align 1 .b8 _ZN34_INTERNAL_c7c63c51_4_k_cu_93dd87b44cuda3std6ranges3__45__cpo9iter_swapE[1];
.global .align 1 .b8 _ZN34_INTERNAL_c7c63c51_4_k_cu_93dd87b44cuda3std6ranges3__45__cpo4nextE[1];
.global .align 1 .b8 _ZN34_INTERNAL_c7c63c51_4_k_cu_93dd87b44cuda3std6ranges3__45__cpo4prevE[1];
.global .align 1 .b8 _ZN34_INTERNAL_c7c63c51_4_k_cu_93dd87b44cuda3std6ranges3__45__cpo4dataE[1];
.global .align 1 .b8 _ZN34_INTERNAL_c7c63c51_4_k_cu_93dd87b44cuda3std6ranges3__45__cpo5cdataE[1];
.global .align 1 .b8 _ZN34_INTERNAL_c7c63c51_4_k_cu_93dd87b44cuda3std6ranges3__45__cpo4sizeE[1];
.global .align 1 .b8 _ZN34_INTERNAL_c7c63c51_4_k_cu_93dd87b44cuda3std6ranges3__45__cpo5ssizeE[1];
.global .align 1 .b8 _ZN34_INTERNAL_c7c63c51_4_k_cu_93dd87b44cuda3std6ranges3__45__cpo8distanceE[1];
.global .align 1 .b8 _ZN34_INTERNAL_c7c63c51_4_k_cu_93dd87b46thrust24THRUST_300001_SM_1000_NS6system6detail10sequential3seqE[1];
.extern .shared .align 16 .b8 sram[];

.visible .entry _Z16_attentionKernelPKfS0_S0_iiiiPf(
	.param .u64 .ptr .align 1 _Z16_attentionKernelPKfS0_S0_iiiiPf_param_0,
	.param .u64 .ptr .align 1 _Z16_attentionKernelPKfS0_S0_iiiiPf_param_1,
	.param .u64 .ptr .align 1 _Z16_attentionKernelPKfS0_S0_iiiiPf_param_2,
	.param .u32 _Z16_attentionKernelPKfS0_S0_iiiiPf_param_3,
	.param .u32 _Z16_attentionKernelPKfS0_S0_iiiiPf_param_4,
	.param .u32 _Z16_attentionKernelPKfS0_S0_iiiiPf_param_5,
	.param .u32 _Z16_attentionKernelPKfS0_S0_iiiiPf_param_6,
	.param .u64 .ptr .align 1 _Z16_attentionKernelPKfS0_S0_iiiiPf_param_7
)
{
	.reg .pred 	%p<27>;
	.reg .b32 	%r<85>;
	.reg .b32 	%f<177>;
	.reg .b64 	%rd<30>;

	ld.param.u64 	%rd9, [_Z16_attentionKernelPKfS0_S0_iiiiPf_param_0];
	ld.param.u64 	%rd10, [_Z16_attentionKernelPKfS0_S0_iiiiPf_param_1];
	ld.param.u64 	%rd7, [_Z16_attentionKernelPKfS0_S0_iiiiPf_param_2];
	ld.param.u32 	%r39, [_Z16_attentionKernelPKfS0_S0_iiiiPf_param_3];
	ld.param.u32 	%r40, [_Z16_attentionKernelPKfS0_S0_iiiiPf_param_4];
	ld.param.u32 	%r41, [_Z16_attentionKernelPKfS0_S0_iiiiPf_param_5];
	ld.param.u32 	%r42, [_Z16_attentionKernelPKfS0_S0_iiiiPf_param_6];
	ld.param.u64 	%rd8, [_Z16_attentionKernelPKfS0_S0_iiiiPf_param_7];
	cvta.to.global.u64 	%rd1, %rd10;
	cvta.to.global.u64 	%rd2, %rd9;
	mov.u32 	%r1, %tid.x;
	mov.u32 	%r43, %ctaid.x;
	mov.u32 	%r44, %ntid.x;
	mad.lo.s32 	%r2, %r43, %r44, %r1;
	mov.u32 	%r3, %ctaid.y;
	add.s32 	%r45, %r39, %r42;
	add.s32 	%r46, %r45, -1;
	div.s32 	%r4, %r46, %r42;
	setp.lt.s32 	%p2, %r4, 1;
	mov.f32 	%f175, 0f00000000;
	mov.f32 	%f174, %f175;
	@%p2 bra 	$L__BB0_33;
	mul.lo.s32 	%r48, %r42, %r41;
	shl.b32 	%r49, %r48, 3;
	shl.b32 	%r50, %r48, 2;
	mov.u32 	%r51, sram;
	add.s32 	%r52, %r51, %r50;
	mov.u32 	%r5, %tid.y;
	mul.lo.s32 	%r6, %r40, %r2;
	mul.lo.s32 	%r53, %r42, %r1;
	add.s32 	%r54, %r53, %r5;
	shl.b32 	%r55, %r54, 2;
	add.s32 	%r7, %r52, %r55;
	add.s32 	%r8, %r51, %r55;
	shl.b32 	%r56, %r53, 2;
	add.s32 	%r9, %r52, %r56;
	add.s32 	%r10, %r51, %r56;
	add.s32 	%r11, %r8, %r49;
	add.s32 	%r12, %r10, %r49;
	and.b32  	%r13, %r40, 15;
	and.b32  	%r14, %r40, 7;
	and.b32  	%r15, %r40, 2147483632;
	and.b32  	%r16, %r40, 3;
	neg.s32 	%r17, %r15;
	add.s64 	%rd3, %rd2, 32;
	cvta.to.global.u64 	%rd4, %rd7;
	mov.f32 	%f164, 0fFF7FFFFF;
	mov.f32 	%f174, 0f00000000;
	mov.b32 	%r76, 0;
	mov.f32 	%f175, %f174;
$L__BB0_2:
	setp.lt.s32 	%p3, %r40, 1;
	mad.lo.s32 	%r19, %r76, %r42, %r5;
	mov.f32 	%f172, 0f00000000;
	@%p3 bra 	$L__BB0_16;
	setp.lt.u32 	%p4, %r40, 16;
	mul.lo.s32 	%r20, %r19, %r40;
	mov.f32 	%f172, 0f00000000;
	mov.b32 	%r81, 0;
	@%p4 bra 	$L__BB0_6;
	mov.f32 	%f172, 0f00000000;
	mov.u32 	%r77, %r20;
	mov.u32 	%r78, %r6;
	mov.u32 	%r79, %r17;
$L__BB0_5:
	.pragma "nounroll";
	mul.wide.s32 	%rd11, %r78, 4;
	add.s64 	%rd12, %rd3, %rd11;
	mul.wide.s32 	%rd13, %r77, 4;
	add.s64 	%rd14, %rd1, %rd13;
	ld.global.nc.f32 	%f35, [%rd12+-32];
	ld.global.nc.f32 	%f36, [%rd14];
	fma.rn.f32 	%f37, %f35, %f36, %f172;
	ld.global.nc.f32 	%f38, [%rd12+-28];
	ld.global.nc.f32 	%f39, [%rd14+4];
	fma.rn.f32 	%f40, %f38, %f39, %f37;
	ld.global.nc.f32 	%f41, [%rd12+-24];
	ld.global.nc.f32 	%f42, [%rd14+8];
	fma.rn.f32 	%f43, %f41, %f42, %f40;
	ld.global.nc.f32 	%f44, [%rd12+-20];
	ld.global.nc.f32 	%f45, [%rd14+12];
	fma.rn.f32 	%f46, %f44, %f45, %f43;
	ld.global.nc.f32 	%f47, [%rd12+-16];
	ld.global.nc.f32 	%f48, [%rd14+16];
	fma.rn.f32 	%f49, %f47, %f48, %f46;
	ld.global.nc.f32 	%f50, [%rd12+-12];
	ld.global.nc.f32 	%f51, [%rd14+20];
	fma.rn.f32 	%f52, %f50, %f51, %f49;
	ld.global.nc.f32 	%f53, [%rd12+-8];
	ld.global.nc.f32 	%f54, [%rd14+24];
	fma.rn.f32 	%f55, %f53, %f54, %f52;
	ld.global.nc.f32 	%f56, [%rd12+-4];
	ld.global.nc.f32 	%f57, [%rd14+28];
	fma.rn.f32 	%f58, %f56, %f57, %f55;
	ld.global.nc.f32 	%f59, [%rd12];
	ld.global.nc.f32 	%f60, [%rd14+32];
	fma.rn.f32 	%f61, %f59, %f60, %f58;
	ld.global.nc.f32 	%f62, [%rd12+4];
	ld.global.nc.f32 	%f63, [%rd14+36];
	fma.rn.f32 	%f64, %f62, %f63, %f61;
	ld.global.nc.f32 	%f65, [%rd12+8];
	ld.global.nc.f32 	%f66, [%rd14+40];
	fma.rn.f32 	%f67, %f65, %f66, %f64;
	ld.global.nc.f32 	%f68, [%rd12+12];
	ld.global.nc.f32 	%f69, [%rd14+44];
	fma.rn.f32 	%f70, %f68, %f69, %f67;
	ld.global.nc.f32 	%f71, [%rd12+16];
	ld.global.nc.f32 	%f72, [%rd14+48];
	fma.rn.f32 	%f73, %f71, %f72, %f70;
	ld.global.nc.f32 	%f74, [%rd12+20];
	ld.global.nc.f32 	%f75, [%rd14+52];
	fma.rn.f32 	%f76, %f74, %f75, %f73;
	ld.global.nc.f32 	%f77, [%rd12+24];
	ld.global.nc.f32 	%f78, [%rd14+56];
	fma.rn.f32 	%f79, %f77, %f78, %f76;
	ld.global.nc.f32 	%f80, [%rd12+28];
	ld.global.nc.f32 	%f81, [%rd14+60];
	fma.rn.f32 	%f172, %f80, %f81, %f79;
	add.s32 	%r79, %r79, 16;
	add.s32 	%r78, %r78, 16;
	add.s32 	%r77, %r77, 16;
	setp.ne.s32 	%p5, %r79, 0;
	mov.u32 	%r81, %r15;
	@%p5 bra 	$L__BB0_5;
$L__BB0_6:
	setp.eq.s32 	%p6, %r13, 0;
	@%p6 bra 	$L__BB0_16;
	add.s32 	%r58, %r13, -1;
	setp.lt.u32 	%p7, %r58, 7;
	@%p7 bra 	$L__BB0_9;
	add.s32 	%r59, %r81, %r6;
	mul.wide.s32 	%rd15, %r59, 4;
	add.s64 	%rd16, %rd2, %rd15;
	ld.global.nc.f32 	%f83, [%rd16];
	add.s32 	%r60, %r81, %r20;
	mul.wide.s32 	%rd17, %r60, 4;
	add.s64 	%rd18, %rd1, %rd17;
	ld.global.nc.f32 	%f84, [%rd18];
	fma.rn.f32 	%f85, %f83, %f84, %f172;
	ld.global.nc.f32 	%f86, [%rd16+4];
	ld.global.nc.f32 	%f87, [%rd18+4];
	fma.rn.f32 	%f88, %f86, %f87, %f85;
	ld.global.nc.f32 	%f89, [%rd16+8];
	ld.global.nc.f32 	%f90, [%rd18+8];
	fma.rn.f32 	%f91, %f89, %f90, %f88;
	ld.global.nc.f32 	%f92, [%rd16+12];
	ld.global.nc.f32 	%f93, [%rd18+12];
	fma.rn.f32 	%f94, %f92, %f93, %f91;
	ld.global.nc.f32 	%f95, [%rd16+16];
	ld.global.nc.f32 	%f96, [%rd18+16];
	fma.rn.f32 	%f97, %f95, %f96, %f94;
	ld.global.nc.f32 	%f98, [%rd16+20];
	ld.global.nc.f32 	%f99, [%rd18+20];
	fma.rn.f32 	%f100, %f98, %f99, %f97;
	ld.global.nc.f32 	%f101, [%rd16+24];
	ld.global.nc.f32 	%f102, [%rd18+24];
	fma.rn.f32 	%f103, %f101, %f102, %f100;
	ld.global.nc.f32 	%f104, [%rd16+28];
	ld.global.nc.f32 	%f105, [%rd18+28];
	fma.rn.f32 	%f172, %f104, %f105, %f103;
	add.s32 	%r81, %r81, 8;
$L__BB0_9:
	setp.eq.s32 	%p8, %r14, 0;
	@%p8 bra 	$L__BB0_16;
	add.s32 	%r61, %r14, -1;
	setp.lt.u32 	%p9, %r61, 3;
	@%p9 bra 	$L__BB0_12;
	add.s32 	%r62, %r81, %r6;
	mul.wide.s32 	%rd19, %r62, 4;
	add.s64 	%rd20, %rd2, %rd19;
	ld.global.nc.f32 	%f107, [%rd20];
	add.s32 	%r63, %r81, %r20;
	mul.wide.s32 	%rd21, %r63, 4;
	add.s64 	%rd22, %rd1, %rd21;
	ld.global.nc.f32 	%f108, [%rd22];
	fma.rn.f32 	%f109, %f107, %f108, %f172;
	ld.global.nc.f32 	%f110, [%rd20+4];
	ld.global.nc.f32 	%f111, [%rd22+4];
	fma.rn.f32 	%f112, %f110, %f111, %f109;
	ld.global.nc.f32 	%f113, [%rd20+8];
	ld.global.nc.f32 	%f114, [%rd22+8];
	fma.rn.f32 	%f115, %f113, %f114, %f112;
	ld.global.nc.f32 	%f116, [%rd20+12];
	ld.global.nc.f32 	%f117, [%rd22+12];
	fma.rn.f32 	%f172, %f116, %f117, %f115;
	add.s32 	%r81, %r81, 4;
$L__BB0_12:
	setp.eq.s32 	%p10, %r16, 0;
	@%p10 bra 	$L__BB0_16;
	setp.eq.s32 	%p11, %r16, 1;
	add.s32 	%r64, %r81, %r6;
	mul.wide.s32 	%rd23, %r64, 4;
	add.s64 	%rd5, %rd2, %rd23;
	ld.global.nc.f32 	%f118, [%rd5];
	add.s32 	%r65, %r81, %r20;
	mul.wide.s32 	%rd24, %r65, 4;
	add.s64 	%rd6, %rd1, %rd24;
	ld.global.nc.f32 	%f119, [%rd6];
	fma.rn.f32 	%f172, %f118, %f119, %f172;
	@%p11 bra 	$L__BB0_16;
	setp.eq.s32 	%p12, %r16, 2;
	ld.global.nc.f32 	%f120, [%rd5+4];
	ld.global.nc.f32 	%f121, [%rd6+4];
	fma.rn.f32 	%f172, %f120, %f121, %f172;
	@%p12 bra 	$L__BB0_16;
	ld.global.nc.f32 	%f122, [%rd5+8];
	ld.global.nc.f32 	%f123, [%rd6+8];
	fma.rn.f32 	%f172, %f122, %f123, %f172;
$L__BB0_16:
	setp.lt.s32 	%p13, %r42, 2;
	max.s32 	%r66, %r2, %r19;
	setp.lt.s32 	%p1, %r66, %r39;
	selp.f32 	%f124, %f172, 0fFF7FFFFF, %p1;
	selp.f32 	%f125, 0f3F800000, 0f00000000, %p1;
	st.shared.f32 	[%r7], %f124;
	st.shared.f32 	[%r8], %f125;
	bar.sync 	0;
	@%p13 bra 	$L__BB0_23;
	mov.u32 	%r83, %r42;
$L__BB0_18:
	mov.u32 	%r32, %r83;
	shr.u32 	%r83, %r32, 1;
	setp.ge.u32 	%p14, %r5, %r83;
	@%p14 bra 	$L__BB0_22;
	ld.shared.f32 	%f18, [%r7];
	shl.b32 	%r34, %r83, 2;
	add.s32 	%r35, %r7, %r34;
	ld.shared.f32 	%f19, [%r35];
	setp.leu.f32 	%p15, %f18, %f19;
	@%p15 bra 	$L__BB0_21;
	ld.shared.f32 	%f133, [%r8];
	add.s32 	%r68, %r8, %r34;
	ld.shared.f32 	%f134, [%r68];
	sub.f32 	%f135, %f19, %f18;
	mul.f32 	%f136, %f135, 0f3FB8AA3B;
	ex2.approx.f32 	%f137, %f136;
	fma.rn.f32 	%f138, %f134, %f137, %f133;
	st.shared.f32 	[%r8], %f138;
	bra.uni 	$L__BB0_22;
$L__BB0_21:
	add.s32 	%r67, %r8, %r34;
	ld.shared.f32 	%f126, [%r67];
	ld.shared.f32 	%f127, [%r8];
	sub.f32 	%f128, %f18, %f19;
	mul.f32 	%f129, %f128, 0f3FB8AA3B;
	ex2.approx.f32 	%f130, %f129;
	fma.rn.f32 	%f131, %f127, %f130, %f126;
	st.shared.f32 	[%r8], %f131;
	ld.shared.f32 	%f132, [%r35];
	st.shared.f32 	[%r7], %f132;
$L__BB0_22:
	bar.sync 	0;
	setp.gt.u32 	%p16, %r32, 3;
	@%p16 bra 	$L__BB0_18;
$L__BB0_23:
	ld.shared.f32 	%f140, [%r9];
	setp.gt.f32 	%p17, %f164, %f140;
	ld.shared.f32 	%f141, [%r10];
	selp.f32 	%f20, %f164, %f140, %p17;
	selp.f32 	%f142, %f175, %f141, %p17;
	selp.f32 	%f143, %f141, %f175, %p17;
	selp.f32 	%f144, %f140, %f164, %p17;
	sub.f32 	%f145, %f144, %f20;
	mul.f32 	%f146, %f145, 0f3FB8AA3B;
	ex2.approx.f32 	%f147, %f146;
	fma.rn.f32 	%f175, %f143, %f147, %f142;
	bar.sync 	0;
	mov.f32 	%f173, 0f00000000;
	not.pred 	%p18, %p1;
	@%p18 bra 	$L__BB0_25;
	sub.f32 	%f148, %f172, %f20;
	mul.f32 	%f149, %f148, 0f3FB8AA3B;
	ex2.approx.f32 	%f150, %f149;
	mad.lo.s32 	%r69, %r19, %r40, %r3;
	mul.wide.u32 	%rd25, %r69, 4;
	add.s64 	%rd26, %rd4, %rd25;
	ld.global.nc.f32 	%f151, [%rd26];
	mul.f32 	%f173, %f150, %f151;
$L__BB0_25:
	st.shared.f32 	[%r11], %f173;
	bar.sync 	0;
	@%p13 bra 	$L__BB0_30;
	mov.u32 	%r84, %r42;
$L__BB0_27:
	shr.u32 	%r37, %r84, 1;
	setp.ge.u32 	%p20, %r5, %r37;
	@%p20 bra 	$L__BB0_29;
	shl.b32 	%r70, %r37, 2;
	add.s32 	%r71, %r11, %r70;
	ld.shared.f32 	%f152, [%r71];
	ld.shared.f32 	%f153, [%r11];
	add.f32 	%f154, %f152, %f153;
	st.shared.f32 	[%r11], %f154;
$L__BB0_29:
	bar.sync 	0;
	setp.gt.u32 	%p21, %r84, 3;
	mov.u32 	%r84, %r37;
	@%p21 bra 	$L__BB0_27;
$L__BB0_30:
	@%p18 bra 	$L__BB0_32;
	sub.f32 	%f155, %f164, %f20;
	mul.f32 	%f156, %f155, 0f3FB8AA3B;
	ex2.approx.f32 	%f157, %f156;
	ld.shared.f32 	%f158, [%r12];
	fma.rn.f32 	%f174, %f174, %f157, %f158;
$L__BB0_32:
	bar.sync 	0;
	add.s32 	%r76, %r76, 1;
	setp.ne.s32 	%p23, %r76, %r4;
	mov.f32 	%f164, %f20;
	@%p23 bra 	$L__BB0_2;
$L__BB0_33:
	mov.u32 	%r72, %tid.y;
	add.s32 	%r73, %r4, -1;
	mad.lo.s32 	%r74, %r73, %r42, %r72;
	setp.ge.u32 	%p24, %r74, %r39;
	setp.ge.s32 	%p25, %r2, %r39;
	or.pred  	%p26, %p25, %p24;
	@%p26 bra 	$L__BB0_35;
	mov.f32 	%f159, 0f3F800000;
	div.approx.f32 	%f160, %f159, %f175;
	mul.f32 	%f161, %f174, %f160;
	mad.lo.s32 	%r75, %r40, %r2, %r3;
	cvta.to.global.u64 	%rd27, %rd8;
	mul.wide.s32 	%rd28, %r75, 4;
	add.s64 	%rd29, %rd27, %rd28;
	st.global.f32 	[%rd29], %f161;
$L__BB0_35:
	ret;

}


// ===== COMPILED SASS (sm_100) =====

	.target	sm_100

	.elftype	@"ET_EXEC"


//--------------------- .note.nv.tkinfo           --------------------------
	.section	.note.nv.tkinfo,"",@"SHT_NOTE"
	.sectionflags	@"SHF_NOTE_NV_TKINFO"
	.tkinfo
        /*0018*/ 	.word	0x00000002
        /*0030*/ 	.string	""
        /*0030*/ 	.string	"ptxas"
        /*0030*/ 	.string	"Cuda compilation tools, release 13.0, V13.0.88"
        /*0030*/ 	.string	"Build cuda_13.0.r13.0/compiler.36424714_0"
        /*0030*/ 	.string	"-arch sm_100 -m 64 "



//--------------------- .note.nv.cuinfo           --------------------------
	.section	.note.nv.cuinfo,"",@"SHT_NOTE"
	.sectionflags	@"SHF_NOTE_NV_CUINFO"
        /*0018*/ 	.short	0x0002
        /*001a*/ 	.short	0x0064
        /*001c*/ 	.short	0x0082
	.zero		2


//--------------------- .nv.info                  --------------------------
	.section	.nv.info,"",@"SHT_CUDA_INFO"
	.align	4


	//----- nvinfo : EIATTR_REGCOUNT
	.align		4
        /*0000*/ 	.byte	0x04, 0x2f
        /*0002*/ 	.short	(.L_29 - .L_28)
	.align		4
.L_28:
        /*0004*/ 	.word	index@(_Z16_attentionKernelPKfS0_S0_iiiiPf)
        /*0008*/ 	.word	0x00000020


	//----- nvinfo : EIATTR_FRAME_SIZE
	.align		4
.L_29:
        /*000c*/ 	.byte	0x04, 0x11
        /*000e*/ 	.short	(.L_31 - .L_30)
	.align		4
.L_30:
        /*0010*/ 	.word	index@(_Z16_attentionKernelPKfS0_S0_iiiiPf)
        /*0014*/ 	.word	0x00000000


	//----- nvinfo : EIATTR_MIN_STACK_SIZE
	.align		4
.L_31:
        /*0018*/ 	.byte	0x04, 0x12
        /*001a*/ 	.short	(.L_33 - .L_32)
	.align		4
.L_32:
        /*001c*/ 	.word	index@(_Z16_attentionKernelPKfS0_S0_iiiiPf)
        /*0020*/ 	.word	0x00000000
.L_33:


//--------------------- .nv.compat                --------------------------
	.section	.nv.compat,"",@"SHT_CUDA_COMPAT_INFO"
	.align	4
        /*0000*/ 	.byte	0x02, 0x09, 0x00, 0x00, 0x02, 0x02, 0x01, 0x00, 0x02, 0x05, 0x05, 0x00, 0x03, 0x07, 0x01, 0x01
        /*0010*/ 	.byte	0x02, 0x03, 0x00, 0x00, 0x02, 0x06, 0x01, 0x00, 0x04, 0x0b, 0x08, 0x00, 0x01, 0x00, 0x00, 0x00
        /*0020*/ 	.byte	0x00, 0x00, 0x00, 0x00


//--------------------- .nv.info._Z16_attentionKernelPKfS0_S0_iiiiPf --------------------------
	.section	.nv.info._Z16_attentionKernelPKfS0_S0_iiiiPf,"",@"SHT_CUDA_INFO"
	.sectionflags	@""
	.align	4


	//----- nvinfo : EIATTR_CUDA_API_VERSION
	.align		4
        /*0000*/ 	.byte	0x04, 0x37
        /*0002*/ 	.short	(.L_35 - .L_34)
.L_34:
        /*0004*/ 	.word	0x00000082


	//----- nvinfo : EIATTR_KPARAM_INFO
	.align		4
.L_35:
        /*0008*/ 	.byte	0x04, 0x17
        /*000a*/ 	.short	(.L_37 - .L_36)
.L_36:
        /*000c*/ 	.word	0x00000000
        /*0010*/ 	.short	0x0007
        /*0012*/ 	.short	0x0028
        /*0014*/ 	.byte	0x00, 0xf5, 0x21, 0x00


	//----- nvinfo : EIATTR_KPARAM_INFO
	.align		4
.L_37:
        /*0018*/ 	.byte	0x04, 0x17
        /*001a*/ 	.short	(.L_39 - .L_38)
.L_38:
        /*001c*/ 	.word	0x00000000
        /*0020*/ 	.short	0x0006
        /*0022*/ 	.short	0x0024
        /*0024*/ 	.byte	0x00, 0xf0, 0x11, 0x00


	//----- nvinfo : EIATTR_KPARAM_INFO
	.align		4
.L_39:
        /*0028*/ 	.byte	0x04, 0x17
        /*002a*/ 	.short	(.L_41 - .L_40)
.L_40:
        /*002c*/ 	.word	0x00000000
        /*0030*/ 	.short	0x0005
        /*0032*/ 	.short	0x0020
        /*0034*/ 	.byte	0x00, 0xf0, 0x11, 0x00


	//----- nvinfo : EIATTR_KPARAM_INFO
	.align		4
.L_41:
        /*0038*/ 	.byte	0x04, 0x17
        /*003a*/ 	.short	(.L_43 - .L_42)
.L_42:
        /*003c*/ 	.word	0x00000000
        /*0040*/ 	.short	0x0004
        /*0042*/ 	.short	0x001c
        /*0044*/ 	.byte	0x00, 0xf0, 0x11, 0x00


	//----- nvinfo : EIATTR_KPARAM_INFO
	.align		4
.L_43:
        /*0048*/ 	.byte	0x04, 0x17
        /*004a*/ 	.short	(.L_45 - .L_44)
.L_44:
        /*004c*/ 	.word	0x00000000
        /*0050*/ 	.short	0x0003
        /*0052*/ 	.short	0x0018
        /*0054*/ 	.byte	0x00, 0xf0, 0x11, 0x00


	//----- nvinfo : EIATTR_KPARAM_INFO
	.align		4
.L_45:
        /*0058*/ 	.byte	0x04, 0x17
        /*005a*/ 	.short	(.L_47 - .L_46)
.L_46:
        /*005c*/ 	.word	0x00000000
        /*0060*/ 	.short	0x0002
        /*0062*/ 	.short	0x0010
        /*0064*/ 	.byte	0x00, 0xf5, 0x21, 0x00


	//----- nvinfo : EIATTR_KPARAM_INFO
	.align		4
.L_47:
        /*0068*/ 	.byte	0x04, 0x17
        /*006a*/ 	.short	(.L_49 - .L_48)
.L_48:
        /*006c*/ 	.word	0x00000000
        /*0070*/ 	.short	0x0001
        /*0072*/ 	.short	0x0008
        /*0074*/ 	.byte	0x00, 0xf5, 0x21, 0x00


	//----- nvinfo : EIATTR_KPARAM_INFO
	.align		4
.L_49:
        /*0078*/ 	.byte	0x04, 0x17
        /*007a*/ 	.short	(.L_51 - .L_50)
.L_50:
        /*007c*/ 	.word	0x00000000
        /*0080*/ 	.short	0x0000
        /*0082*/ 	.short	0x0000
        /*0084*/ 	.byte	0x00, 0xf5, 0x21, 0x00


	//----- nvinfo : EIATTR_SPARSE_MMA_MASK
	.align		4
.L_51:
        /*0088*/ 	.byte	0x03, 0x50
        /*008a*/ 	.short	0x0000


	//----- nvinfo : EIATTR_MAXREG_COUNT
	.align		4
        /*008c*/ 	.byte	0x03, 0x1b
        /*008e*/ 	.short	0x00ff


	//----- nvinfo : EIATTR_NUM_BARRIERS
	.align		4
        /*0090*/ 	.byte	0x02, 0x4c
        /*0092*/ 	.byte	0x01
	.zero		1


	//----- nvinfo : EIATTR_MERCURY_ISA_VERSION
	.align		4
        /*0094*/ 	.byte	0x03, 0x5f
        /*0096*/ 	.short	0x0101


	//----- nvinfo : EIATTR_VRC_CTA_INIT_COUNT
	.align		4
        /*0098*/ 	.byte	0x02, 0x4a
	.zero		1
	.zero		1


	//----- nvinfo : EIATTR_EXIT_INSTR_OFFSETS
	.align		4
        /*009c*/ 	.byte	0x04, 0x1c
        /*009e*/ 	.short	(.L_53 - .L_52)


	//   ....[0]....
.L_52:
        /*00a0*/ 	.word	0x00001580


	//   ....[1]....
        /*00a4*/ 	.word	0x00001650


	//----- nvinfo : EIATTR_CRS_STACK_SIZE
	.align		4
.L_53:
        /*00a8*/ 	.byte	0x04, 0x1e
        /*00aa*/ 	.short	(.L_55 - .L_54)
.L_54:
        /*00ac*/ 	.word	0x00000000


	//----- nvinfo : EIATTR_CBANK_PARAM_SIZE
	.align		4
.L_55:
        /*00b0*/ 	.byte	0x03, 0x19
        /*00b2*/ 	.short	0x0030


	//----- nvinfo : EIATTR_PARAM_CBANK
	.align		4
        /*00b4*/ 	.byte	0x04, 0x0a
        /*00b6*/ 	.short	(.L_57 - .L_56)
	.align		4
.L_56:
        /*00b8*/ 	.word	index@(.nv.constant0._Z16_attentionKernelPKfS0_S0_iiiiPf)
        /*00bc*/ 	.short	0x0380
        /*00be*/ 	.short	0x0030


	//----- nvinfo : EIATTR_SW_WAR
	.align		4
.L_57:
        /*00c0*/ 	.byte	0x04, 0x36
        /*00c2*/ 	.short	(.L_59 - .L_58)
.L_58:
        /*00c4*/ 	.word	0x00000008
.L_59:


//--------------------- .nv.callgraph             --------------------------
	.section	.nv.callgraph,"",@"SHT_CUDA_CALLGRAPH"
	.align	4
	.sectionentsize	8
	.align		4
        /*0000*/ 	.word	0x00000000
	.align		4
        /*0004*/ 	.word	0xffffffff
	.align		4
        /*0008*/ 	.word	0x00000000
	.align		4
        /*000c*/ 	.word	0xfffffffe
	.align		4
        /*0010*/ 	.word	0x00000000
	.align		4
        /*0014*/ 	.word	0xfffffffd
	.align		4
        /*0018*/ 	.word	0x00000000
	.align		4
        /*001c*/ 	.word	0xfffffffc


//--------------------- .nv.constant4             --------------------------
	.section	.nv.constant4,"a",@progbits
	.align	8
	.align		8
.nv.constant4:
        /*0000*/ 	.dword	_ZN34_INTERNAL_c7c63c51_4_k_cu_93dd87b44cuda3std3__45__cpo5beginE
	.align		8
        /*0008*/ 	.dword	_ZN34_INTERNAL_c7c63c51_4_k_cu_93dd87b44cuda3std3__45__cpo3endE
	.align		8
        /*0010*/ 	.dword	_ZN34_INTERNAL_c7c63c51_4_k_cu_93dd87b44cuda3std3__45__cpo6cbeginE
	.align		8
        /*0018*/ 	.dword	_ZN34_INTERNAL_c7c63c51_4_k_cu_93dd87b44cuda3std3__45__cpo4cendE
	.align		8
        /*0020*/ 	.dword	_ZN34_INTERNAL_c7c63c51_4_k_cu_93dd87b44cuda3std3__45__cpo6rbeginE
	.align		8
        /*0028*/ 	.dword	_ZN34_INTERNAL_c7c63c51_4_k_cu_93dd87b44cuda3std3__45__cpo4rendE
	.align		8
        /*0030*/ 	.dword	_ZN34_INTERNAL_c7c63c51_4_k_cu_93dd87b44cuda3std3__45__cpo7crbeginE
	.align		8
        /*0038*/ 	.dword	_ZN34_INTERNAL_c7c63c51_4_k_cu_93dd87b44cuda3std3__45__cpo5crendE
	.align		8
        /*0040*/ 	.dword	_ZN34_INTERNAL_c7c63c51_4_k_cu_93dd87b44cuda3std3__436_GLOBAL__N__c7c63c51_4_k_cu_93dd87b46ignoreE
	.align		8
        /*0048*/ 	.dword	_ZN34_INTERNAL_c7c63c51_4_k_cu_93dd87b44cuda3std3__419piecewise_constructE
	.align		8
        /*0050*/ 	.dword	_ZN34_INTERNAL_c7c63c51_4_k_cu_93dd87b44cuda3std3__48in_placeE
	.align		8
        /*0058*/ 	.dword	_ZN34_INTERNAL_c7c63c51_4_k_cu_93dd87b44cuda3std3__420unreachable_sentinelE
	.align		8
        /*0060*/ 	.dword	_ZN34_INTERNAL_c7c63c51_4_k_cu_93dd87b44cuda3std6ranges3__45__cpo4swapE
	.align		8
        /*0068*/ 	.dword	_ZN34_INTERNAL_c7c63c51_4_k_cu_93dd87b44cuda3std6ranges3__45__cpo9iter_moveE
	.align		8
        /*0070*/ 	.dword	_ZN34_INTERNAL_c7c63c51_4_k_cu_93dd87b44cuda3std6ranges3__45__cpo5beginE
	.align		8
        /*0078*/ 	.dword	_ZN34_INTERNAL_c7c63c51_4_k_cu_93dd87b44cuda3std6ranges3__45__cpo3endE
	.align		8
        /*0080*/ 	.dword	_ZN34_INTERNAL_c7c63c51_4_k_cu_93dd87b44cuda3std6ranges3__45__cpo6cbeginE
	.align		8
        /*0088*/ 	.dword	_ZN34_INTERNAL_c7c63c51_4_k_cu_93dd87b44cuda3std6ranges3__45__cpo4cendE
	.align		8
        /*0090*/ 	.dword	_ZN34_INTERNAL_c7c63c51_4_k_cu_93dd87b44cuda3std6ranges3__45__cpo7advanceE
	.align		8
        /*0098*/ 	.dword	_ZN34_INTERNAL_c7c63c51_4_k_cu_93dd87b44cuda3std6ranges3__45__cpo9iter_swapE
	.align		8
        /*00a0*/ 	.dword	_ZN34_INTERNAL_c7c63c51_4_k_cu_93dd87b44cuda3std6ranges3__45__cpo4nextE
	.align		8
        /*00a8*/ 	.dword	_ZN34_INTERNAL_c7c63c51_4_k_cu_93dd87b44cuda3std6ranges3__45__cpo4prevE
	.align		8
        /*00b0*/ 	.dword	_ZN34_INTERNAL_c7c63c51_4_k_cu_93dd87b44cuda3std6ranges3__45__cpo4dataE
	.align		8
        /*00b8*/ 	.dword	_ZN34_INTERNAL_c7c63c51_4_k_cu_93dd87b44cuda3std6ranges3__45__cpo5cdataE
	.align		8
        /*00c0*/ 	.dword	_ZN34_INTERNAL_c7c63c51_4_k_cu_93dd87b44cuda3std6ranges3__45__cpo4sizeE
	.align		8
        /*00c8*/ 	.dword	_ZN34_INTERNAL_c7c63c51_4_k_cu_93dd87b44cuda3std6ranges3__45__cpo5ssizeE
	.align		8
        /*00d0*/ 	.dword	_ZN34_INTERNAL_c7c63c51_4_k_cu_93dd87b44cuda3std6ranges3__45__cpo8distanceE
	.align		8
        /*00d8*/ 	.dword	_ZN34_INTERNAL_c7c63c51_4_k_cu_93dd87b46thrust24THRUST_300001_SM_1000_NS6system6detail10sequential3seqE


//--------------------- .text._Z16_attentionKernelPKfS0_S0_iiiiPf --------------------------
	.section	.text._Z16_attentionKernelPKfS0_S0_iiiiPf,"ax",@progbits
	.align	128
        .global         _Z16_attentionKernelPKfS0_S0_iiiiPf
        .type           _Z16_attentionKernelPKfS0_S0_iiiiPf,@function
        .size           _Z16_attentionKernelPKfS0_S0_iiiiPf,(.L_x_17 - _Z16_attentionKernelPKfS0_S0_iiiiPf)
        .other          _Z16_attentionKernelPKfS0_S0_iiiiPf,@"STO_CUDA_ENTRY STV_DEFAULT"
_Z16_attentionKernelPKfS0_S0_iiiiPf:
.text._Z16_attentionKernelPKfS0_S0_iiiiPf:
[----:B------:R-:W-:Y:S08]  /*0000*/  LDC R1, c[0x0][0x37c] ;  /* 0x0000df00ff017b82 */ /* 0x000ff00000000800 */
[----:B------:R-:W0:Y:S01]  /*0010*/  LDC R0, c[0x0][0x3a4] ;  /* 0x0000e900ff007b82 */ /* 0x000e220000000800 */
[----:B------:R-:W1:Y:S01]  /*0020*/  LDCU.64 UR10, c[0x0][0x358] ;  /* 0x00006b00ff0a77ac */ /* 0x000e620008000a00 */
[----:B------:R-:W-:Y:S01]  /*0030*/  HFMA2 R11, -RZ, RZ, 0, 0 ;  /* 0x00000000ff0b7431 */ /* 0x000fe200000001ff */
[----:B------:R-:W-:-:S05]  /*0040*/  MOV R13, RZ ;  /* 0x000000ff000d7202 */ /* 0x000fca0000000f00 */
[----:B------:R-:W2:Y:S08]  /*0050*/  LDC R5, c[0x0][0x398] ;  /* 0x0000e600ff057b82 */ /* 0x000eb00000000800 */
[----:B------:R-:W3:Y:S01]  /*0060*/  S2UR UR4, SR_CTAID.X ;  /* 0x00000000000479c3 */ /* 0x000ee20000002500 */
[----:B0-----:R-:W-:-:S07]  /*0070*/  IABS R7, R0 ;  /* 0x0000000000077213 */ /* 0x001fce0000000000 */
[----:B------:R-:W3:Y:S01]  /*0080*/  LDC R12, c[0x0][0x360] ;  /* 0x0000d800ff0c7b82 */ /* 0x000ee20000000800 */
[----:B------:R-:W0:Y:S01]  /*0090*/  I2F.RP R4, R7 ;  /* 0x0000000700047306 */ /* 0x000e220000209400 */
[----:B--2---:R-:W-:-:S06]  /*00a0*/  IADD3 R5, PT, PT, R5, -0x1, R0 ;  /* 0xffffffff05057810 */ /* 0x004fcc0007ffe000 */
[----:B------:R-:W2:Y:S01]  /*00b0*/  S2UR UR9, SR_CTAID.Y ;  /* 0x00000000000979c3 */ /* 0x000ea20000002600 */
[----:B0-----:R-:W0:Y:S02]  /*00c0*/  MUFU.RCP R4, R4 ;  /* 0x0000000400047308 */ /* 0x001e240000001000 */
[----:B0-----:R-:W-:Y:S02]  /*00d0*/  IADD3 R2, PT, PT, R4, 0xffffffe, RZ ;  /* 0x0ffffffe04027810 */ /* 0x001fe40007ffe0ff */
[----:B------:R-:W-:-:S04]  /*00e0*/  IABS R4, R5 ;  /* 0x0000000500047213 */ /* 0x000fc80000000000 */
[----:B------:R0:W4:Y:S01]  /*00f0*/  F2I.FTZ.U32.TRUNC.NTZ R3, R2 ;  /* 0x0000000200037305 */ /* 0x000122000021f000 */
[----:B------:R-:W-:-:S04]  /*0100*/  LOP3.LUT R5, R5, R0, RZ, 0x3c, !PT ;  /* 0x0000000005057212 */ /* 0x000fc800078e3cff */
[----:B------:R-:W-:Y:S01]  /*0110*/  ISETP.GE.AND P2, PT, R5, RZ, PT ;  /* 0x000000ff0500720c */ /* 0x000fe20003f46270 */
[----:B0-----:R-:W-:Y:S01]  /*0120*/  HFMA2 R2, -RZ, RZ, 0, 0 ;  /* 0x00000000ff027431 */ /* 0x001fe200000001ff */
[----:B----4-:R-:W-:-:S05]  /*0130*/  IADD3 R6, PT, PT, RZ, -R3, RZ ;  /* 0x80000003ff067210 */ /* 0x010fca0007ffe0ff */
[----:B------:R-:W-:-:S04]  /*0140*/  IMAD R9, R6, R7, RZ ;  /* 0x0000000706097224 */ /* 0x000fc800078e02ff */
[----:B------:R-:W-:-:S06]  /*0150*/  IMAD.HI.U32 R3, R3, R9, R2 ;  /* 0x0000000903037227 */ /* 0x000fcc00078e0002 */
[----:B------:R-:W-:-:S05]  /*0160*/  IMAD.HI.U32 R18, R3, R4, RZ ;  /* 0x0000000403127227 */ /* 0x000fca00078e00ff */
[----:B------:R-:W-:-:S05]  /*0170*/  IADD3 R3, PT, PT, -R18, RZ, RZ ;  /* 0x000000ff12037210 */ /* 0x000fca0007ffe1ff */
[----:B------:R-:W-:-:S05]  /*0180*/  IMAD R2, R7, R3, R4 ;  /* 0x0000000307027224 */ /* 0x000fca00078e0204 */
[----:B------:R-:W-:-:S13]  /*0190*/  ISETP.GT.U32.AND P1, PT, R7, R2, PT ;  /* 0x000000020700720c */ /* 0x000fda0003f24070 */
[-C--:B------:R-:W-:Y:S01]  /*01a0*/  @!P1 IADD3 R2, PT, PT, R2, -R7.reuse, RZ ;  /* 0x8000000702029210 */ /* 0x080fe20007ffe0ff */
[----:B------:R-:W-:Y:S01]  /*01b0*/  @!P1 VIADD R18, R18, 0x1 ;  /* 0x0000000112129836 */ /* 0x000fe20000000000 */
[----:B------:R-:W-:Y:S02]  /*01c0*/  ISETP.NE.AND P1, PT, R0, RZ, PT ;  /* 0x000000ff0000720c */ /* 0x000fe40003f25270 */
[----:B------:R-:W-:Y:S02]  /*01d0*/  ISETP.GE.U32.AND P0, PT, R2, R7, PT ;  /* 0x000000070200720c */ /* 0x000fe40003f06070 */
[----:B------:R-:W3:Y:S11]  /*01e0*/  S2R R7, SR_TID.X ;  /* 0x0000000000077919 */ /* 0x000ef60000002100 */
[----:B------:R-:W-:-:S04]  /*01f0*/  @P0 IADD3 R18, PT, PT, R18, 0x1, RZ ;  /* 0x0000000112120810 */ /* 0x000fc80007ffe0ff */
[----:B------:R-:W-:Y:S02]  /*0200*/  @!P2 IADD3 R18, PT, PT, -R18, RZ, RZ ;  /* 0x000000ff1212a210 */ /* 0x000fe40007ffe1ff */
[----:B------:R-:W-:-:S04]  /*0210*/  @!P1 LOP3.LUT R18, RZ, R0, RZ, 0x33, !PT ;  /* 0x00000000ff129212 */ /* 0x000fc800078e33ff */
[----:B------:R-:W-:Y:S01]  /*0220*/  ISETP.GE.AND P0, PT, R18, 0x1, PT ;  /* 0x000000011200780c */ /* 0x000fe20003f06270 */
[----:B---3--:R-:W-:-:S12]  /*0230*/  IMAD R12, R12, UR4, R7 ;  /* 0x000000040c0c7c24 */ /* 0x008fd8000f8e0207 */
[----:B-12---:R-:W-:Y:S05]  /*0240*/  @!P0 BRA `(.L_x_0) ;  /* 0x0000001000b08947 */ /* 0x006fea0003800000 */
[----:B------:R-:W0:Y:S01]  /*0250*/  S2R R3, SR_CgaCtaId ;  /* 0x0000000000037919 */ /* 0x000e220000008800 */
[----:B------:R-:W1:Y:S01]  /*0260*/  LDCU UR6, c[0x0][0x3a0] ;  /* 0x00007400ff0677ac */ /* 0x000e620008000800 */
[----:B------:R-:W-:Y:S01]  /*0270*/  MOV R2, 0x400 ;  /* 0x0000040000027802 */ /* 0x000fe20000000f00 */
[----:B------:R-:W-:Y:S01]  /*0280*/  IMAD R5, R7, R0, RZ ;  /* 0x0000000007057224 */ /* 0x000fe200078e02ff */
[----:B------:R-:W2:Y:S01]  /*0290*/  S2R R10, SR_TID.Y ;  /* 0x00000000000a7919 */ /* 0x000ea20000002200 */
[----:B------:R-:W3:Y:S01]  /*02a0*/  LDCU.64 UR4, c[0x0][0x380] ;  /* 0x00007000ff0477ac */ /* 0x000ee20008000a00 */
[----:B------:R-:W-:Y:S02]  /*02b0*/  MOV R11, RZ ;  /* 0x000000ff000b7202 */ /* 0x000fe40000000f00 */
[----:B------:R-:W-:Y:S01]  /*02c0*/  MOV R13, RZ ;  /* 0x000000ff000d7202 */ /* 0x000fe20000000f00 */
[----:B------:R-:W4:Y:S01]  /*02d0*/  LDCU UR12, c[0x0][0x39c] ;  /* 0x00007380ff0c77ac */ /* 0x000f220008000800 */
[----:B-1----:R-:W-:Y:S01]  /*02e0*/  IMAD R0, R0, UR6, RZ ;  /* 0x0000000600007c24 */ /* 0x002fe2000f8e02ff */
[----:B---3--:R-:W-:-:S03]  /*02f0*/  UIADD3 UR7, UP0, UPT, UR4, 0x20, URZ ;  /* 0x0000002004077890 */ /* 0x008fc6000ff1e0ff */
[----:B------:R-:W-:Y:S01]  /*0300*/  UMOV UR4, URZ ;  /* 0x000000ff00047c82 */ /* 0x000fe20008000000 */
[----:B----4-:R-:W-:Y:S01]  /*0310*/  IMAD R4, R12, UR12, RZ ;  /* 0x0000000c0c047c24 */ /* 0x010fe2000f8e02ff */
[----:B------:R-:W-:Y:S02]  /*0320*/  UIADD3.X UR8, UPT, UPT, URZ, UR5, URZ, UP0, !UPT ;  /* 0x00000005ff087290 */ /* 0x000fe400087fe4ff */
[----:B------:R-:W-:Y:S01]  /*0330*/  ULOP3.LUT UR6, UR12, 0x7ffffff0, URZ, 0xc0, !UPT ;  /* 0x7ffffff00c067892 */ /* 0x000fe2000f8ec0ff */
[----:B0-----:R-:W-:Y:S01]  /*0340*/  LEA R3, R3, R2, 0x18 ;  /* 0x0000000203037211 */ /* 0x001fe200078ec0ff */
[----:B--2---:R-:W-:-:S03]  /*0350*/  IMAD.IADD R7, R5, 0x1, R10 ;  /* 0x0000000105077824 */ /* 0x004fc600078e020a */
[-C--:B------:R-:W-:Y:S02]  /*0360*/  LEA R0, R0, R3.reuse, 0x2 ;  /* 0x0000000300007211 */ /* 0x080fe400078e10ff */
[-C--:B------:R-:W-:Y:S02]  /*0370*/  LEA R8, R5, R3.reuse, 0x2 ;  /* 0x0000000305087211 */ /* 0x080fe400078e10ff */
[----:B------:R-:W-:Y:S01]  /*0380*/  LEA R9, R7, R3, 0x2 ;  /* 0x0000000307097211 */ /* 0x000fe200078e10ff */
[----:B------:R-:W-:Y:S01]  /*0390*/  IMAD R6, R5, 0x4, R0 ;  /* 0x0000000405067824 */ /* 0x000fe200078e0200 */
[----:B------:R-:W-:Y:S02]  /*03a0*/  LEA R7, R7, R0, 0x2 ;  /* 0x0000000007077211 */ /* 0x000fe400078e10ff */
[----:B------:R-:W-:-:S07]  /*03b0*/  MOV R5, 0xff7fffff ;  /* 0xff7fffff00057802 */ /* 0x000fce0000000f00 */
.L_x_15:
[----:B0-----:R-:W0:Y:S01]  /*03c0*/  LDC R3, c[0x0][0x3a4] ;  /* 0x0000e900ff037b82 */ /* 0x001e220000000800 */
[----:B-1----:R-:W1:Y:S01]  /*03d0*/  LDCU UR5, c[0x0][0x39c] ;  /* 0x00007380ff0577ac */ /* 0x002e620008000800 */
[----:B------:R-:W-:Y:S01]  /*03e0*/  MOV R2, RZ ;  /* 0x000000ff00027202 */ /* 0x000fe20000000f00 */
[----:B-1----:R-:W-:Y:S01]  /*03f0*/  UISETP.GE.AND UP0, UPT, UR5, 0x1, UPT ;  /* 0x000000010500788c */ /* 0x002fe2000bf06270 */
[----:B0-----:R-:W-:Y:S01]  /*0400*/  IMAD R3, R3, UR4, R10 ;  /* 0x0000000403037c24 */ /* 0x001fe2000f8e020a */
[----:B------:R-:W-:-:S06]  /*0410*/  UIADD3 UR4, UPT, UPT, UR4, 0x1, URZ ;  /* 0x0000000104047890 */ /* 0x000fcc000fffe0ff */
[----:B------:R-:W-:Y:S01]  /*0420*/  ISETP.NE.AND P1, PT, R18, UR4, PT ;  /* 0x0000000412007c0c */ /* 0x000fe2000bf25270 */
[----:B------:R-:W-:-:S12]  /*0430*/  BRA.U !UP0, `(.L_x_1) ;  /* 0x0000000908607547 */ /* 0x000fd8000b800000 */
[----:B------:R-:W-:Y:S01]  /*0440*/  UISETP.GE.U32.AND UP0, UPT, UR5, 0x10, UPT ;  /* 0x000000100500788c */ /* 0x000fe2000bf06070 */
[----:B------:R-:W-:Y:S02]  /*0450*/  IMAD.MOV.U32 R2, RZ, RZ, RZ ;  /* 0x000000ffff027224 */ /* 0x000fe400078e00ff */
[----:B------:R-:W-:Y:S01]  /*0460*/  IMAD R19, R3, UR5, RZ ;  /* 0x0000000503137c24 */ /* 0x000fe2000f8e02ff */
[----:B------:R-:W-:-:S05]  /*0470*/  UMOV UR5, URZ ;  /* 0x000000ff00057c82 */ /* 0x000fca0008000000 */
[----:B------:R-:W-:Y:S05]  /*0480*/  BRA.U !UP0, `(.L_x_2) ;  /* 0x0000000108fc7547 */ /* 0x000fea000b800000 */
[----:B------:R-:W-:Y:S01]  /*0490*/  HFMA2 R2, -RZ, RZ, 0, 0 ;  /* 0x00000000ff027431 */ /* 0x000fe200000001ff */
[----:B------:R-:W-:Y:S01]  /*04a0*/  MOV R23, R19 ;  /* 0x0000001300177202 */ /* 0x000fe20000000f00 */
[----:B------:R-:W-:Y:S01]  /*04b0*/  UIADD3 UR5, UPT, UPT, -UR6, URZ, URZ ;  /* 0x000000ff06057290 */ /* 0x000fe2000fffe1ff */
[----:B------:R-:W-:-:S11]  /*04c0*/  MOV R21, R4 ;  /* 0x0000000400157202 */ /* 0x000fd60000000f00 */
.L_x_3:
[----:B------:R-:W0:Y:S01]  /*04d0*/  LDC.64 R14, c[0x0][0x388] ;  /* 0x0000e200ff0e7b82 */ /* 0x000e220000000a00 */
[----:B------:R-:W-:Y:S02]  /*04e0*/  MOV R16, UR7 ;  /* 0x0000000700107c02 */ /* 0x000fe40008000f00 */
[----:B------:R-:W-:-:S03]  /*04f0*/  MOV R17, UR8 ;  /* 0x0000000800117c02 */ /* 0x000fc60008000f00 */
[----:B------:R-:W-:-:S05]  /*0500*/  IMAD.WIDE R16, R21, 0x4, R16 ;  /* 0x0000000415107825 */ /* 0x000fca00078e0210 */
[----:B------:R-:W2:Y:S04]  /*0510*/  LDG.E.CONSTANT R27, desc[UR10][R16.64+-0x20] ;  /* 0xffffe00a101b7981 */ /* 0x000ea8000c1e9900 */
[----:B------:R-:W3:Y:S04]  /*0520*/  LDG.E.CONSTANT R29, desc[UR10][R16.64+-0x1c] ;  /* 0xffffe40a101d7981 */ /* 0x000ee8000c1e9900 */
[----:B------:R-:W4:Y:S01]  /*0530*/  LDG.E.CONSTANT R0, desc[UR10][R16.64+-0x18] ;  /* 0xffffe80a10007981 */ /* 0x000f22000c1e9900 */
[----:B0-----:R-:W-:-:S03]  /*0540*/  IMAD.WIDE R14, R23, 0x4, R14 ;  /* 0x00000004170e7825 */ /* 0x001fc600078e020e */
[----:B------:R-:W5:Y:S04]  /*0550*/  LDG.E.CONSTANT R24, desc[UR10][R16.64+0x1c] ;  /* 0x00001c0a10187981 */ /* 0x000f68000c1e9900 */
[----:B------:R-:W2:Y:S04]  /*0560*/  LDG.E.CONSTANT R20, desc[UR10][R14.64] ;  /* 0x0000000a0e147981 */ /* 0x000ea8000c1e9900 */
[----:B------:R-:W3:Y:S04]  /*0570*/  LDG.E.CONSTANT R22, desc[UR10][R14.64+0x4] ;  /* 0x0000040a0e167981 */ /* 0x000ee8000c1e9900 */
[----:B------:R-:W4:Y:S04]  /*0580*/  LDG.E.CONSTANT R25, desc[UR10][R14.64+0x8] ;  /* 0x0000080a0e197981 */ /* 0x000f28000c1e9900 */
[----:B------:R-:W5:Y:S01]  /*0590*/  LDG.E.CONSTANT R26, desc[UR10][R14.64+0x3c] ;  /* 0x00003c0a0e1a7981 */ /* 0x000f62000c1e9900 */
[----:B--2---:R-:W-:-:S03]  /*05a0*/  FFMA R20, R27, R20, R2 ;  /* 0x000000141b147223 */ /* 0x004fc60000000002 */
[----:B------:R-:W2:Y:S01]  /*05b0*/  LDG.E.CONSTANT R2, desc[UR10][R16.64+-0x14] ;  /* 0xffffec0a10027981 */ /* 0x000ea2000c1e9900 */
[----:B---3--:R-:W-:-:S03]  /*05c0*/  FFMA R29, R29, R22, R20 ;  /* 0x000000161d1d7223 */ /* 0x008fc60000000014 */
[----:B------:R-:W2:Y:S04]  /*05d0*/  LDG.E.CONSTANT R20, desc[UR10][R14.64+0xc] ;  /* 0x00000c0a0e147981 */ /* 0x000ea8000c1e9900 */
[----:B------:R-:W3:Y:S04]  /*05e0*/  LDG.E.CONSTANT R22, desc[UR10][R14.64+0x10] ;  /* 0x0000100a0e167981 */ /* 0x000ee8000c1e9900 */
[----:B------:R-:W3:Y:S01]  /*05f0*/  LDG.E.CONSTANT R27, desc[UR10][R16.64+-0x10] ;  /* 0xfffff00a101b7981 */ /* 0x000ee2000c1e9900 */
[----:B----4-:R-:W-:-:S03]  /*0600*/  FFMA R29, R0, R25, R29 ;  /* 0x00000019001d7223 */ /* 0x010fc6000000001d */
[----:B------:R-:W4:Y:S04]  /*0610*/  LDG.E.CONSTANT R25, desc[UR10][R14.64+0x14] ;  /* 0x0000140a0e197981 */ /* 0x000f28000c1e9900 */
[----:B------:R-:W4:Y:S01]  /*0620*/  LDG.E.CONSTANT R0, desc[UR10][R16.64+-0xc] ;  /* 0xfffff40a10007981 */ /* 0x000f22000c1e9900 */
[----:B--2---:R-:W-:-:S03]  /*0630*/  FFMA R2, R2, R20, R29 ;  /* 0x0000001402027223 */ /* 0x004fc6000000001d */
[----:B------:R-:W2:Y:S04]  /*0640*/  LDG.E.CONSTANT R20, desc[UR10][R14.64+0x18] ;  /* 0x0000180a0e147981 */ /* 0x000ea8000c1e9900 */
[----:B------:R-:W5:Y:S01]  /*0650*/  LDG.E.CONSTANT R29, desc[UR10][R16.64+-0x4] ;  /* 0xfffffc0a101d7981 */ /* 0x000f62000c1e9900 */
[----:B---3--:R-:W-:-:S03]  /*0660*/  FFMA R27, R27, R22, R2 ;  /* 0x000000161b1b7223 */ /* 0x008fc60000000002 */
[----:B------:R-:W2:Y:S04]  /*0670*/  LDG.E.CONSTANT R2, desc[UR10][R16.64+-0x8] ;  /* 0xfffff80a10027981 */ /* 0x000ea8000c1e9900 */
[----:B------:R-:W5:Y:S01]  /*0680*/  LDG.E.CONSTANT R22, desc[UR10][R14.64+0x1c] ;  /* 0x00001c0a0e167981 */ /* 0x000f62000c1e9900 */
[----:B----4-:R-:W-:-:S03]  /*0690*/  FFMA R27, R0, R25, R27 ;  /* 0x00000019001b7223 */ /* 0x010fc6000000001b */
[----:B------:R-:W3:Y:S04]  /*06a0*/  LDG.E.CONSTANT R25, desc[UR10][R14.64+0x20] ;  /* 0x0000200a0e197981 */ /* 0x000ee8000c1e9900 */
[----:B------:R-:W3:Y:S01]  /*06b0*/  LDG.E.CONSTANT R0, desc[UR10][R16.64] ;  /* 0x0000000a10007981 */ /* 0x000ee2000c1e9900 */
[----:B--2---:R-:W-:-:S03]  /*06c0*/  FFMA R2, R2, R20, R27 ;  /* 0x0000001402027223 */ /* 0x004fc6000000001b */
[----:B------:R-:W2:Y:S01]  /*06d0*/  LDG.E.CONSTANT R20, desc[UR10][R14.64+0x24] ;  /* 0x0000240a0e147981 */ /* 0x000ea2000c1e9900 */
[----:B-----5:R-:W-:-:S03]  /*06e0*/  FFMA R29, R29, R22, R2 ;  /* 0x000000161d1d7223 */ /* 0x020fc60000000002 */
[----:B------:R-:W2:Y:S04]  /*06f0*/  LDG.E.CONSTANT R2, desc[UR10][R16.64+0x4] ;  /* 0x0000040a10027981 */ /* 0x000ea8000c1e9900 */
[----:B------:R-:W4:Y:S04]  /*0700*/  LDG.E.CONSTANT R22, desc[UR10][R14.64+0x28] ;  /* 0x0000280a0e167981 */ /* 0x000f28000c1e9900 */
[----:B------:R-:W4:Y:S01]  /*0710*/  LDG.E.CONSTANT R27, desc[UR10][R16.64+0x8] ;  /* 0x0000080a101b7981 */ /* 0x000f22000c1e9900 */
[----:B---3--:R-:W-:-:S03]  /*0720*/  FFMA R29, R0, R25, R29 ;  /* 0x00000019001d7223 */ /* 0x008fc6000000001d */
[----:B------:R-:W3:Y:S04]  /*0730*/  LDG.E.CONSTANT R0, desc[UR10][R14.64+0x2c] ;  /* 0x00002c0a0e007981 */ /* 0x000ee8000c1e9900 */
[----:B------:R-:W3:Y:S01]  /*0740*/  LDG.E.CONSTANT R25, desc[UR10][R16.64+0xc] ;  /* 0x00000c0a10197981 */ /* 0x000ee2000c1e9900 */
[----:B--2---:R-:W-:-:S03]  /*0750*/  FFMA R2, R2, R20, R29 ;  /* 0x0000001402027223 */ /* 0x004fc6000000001d */
[----:B------:R-:W2:Y:S01]  /*0760*/  LDG.E.CONSTANT R20, desc[UR10][R16.64+0x14] ;  /* 0x0000140a10147981 */ /* 0x000ea2000c1e9900 */
[----:B----4-:R-:W-:-:S03]  /*0770*/  FFMA R22, R27, R22, R2 ;  /* 0x000000161b167223 */ /* 0x010fc60000000002 */
[----:B------:R-:W4:Y:S04]  /*0780*/  LDG.E.CONSTANT R27, desc[UR10][R14.64+0x30] ;  /* 0x0000300a0e1b7981 */ /* 0x000f28000c1e9900 */
[----:B------:R-:W4:Y:S01]  /*0790*/  LDG.E.CONSTANT R2, desc[UR10][R16.64+0x10] ;  /* 0x0000100a10027981 */ /* 0x000f22000c1e9900 */
[----:B---3--:R-:W-:-:S03]  /*07a0*/  FFMA R29, R25, R0, R22 ;  /* 0x00000000191d7223 */ /* 0x008fc60000000016 */
[----:B------:R-:W2:Y:S04]  /*07b0*/  LDG.E.CONSTANT R22, desc[UR10][R14.64+0x34] ;  /* 0x0000340a0e167981 */ /* 0x000ea8000c1e9900 */
[----:B------:R-:W3:Y:S04]  /*07c0*/  LDG.E.CONSTANT R25, desc[UR10][R14.64+0x38] ;  /* 0x0000380a0e197981 */ /* 0x000ee8000c1e9900 */
[----:B------:R-:W3:Y:S01]  /*07d0*/  LDG.E.CONSTANT R0, desc[UR10][R16.64+0x18] ;  /* 0x0000180a10007981 */ /* 0x000ee2000c1e9900 */
[----:B------:R-:W-:-:S04]  /*07e0*/  UIADD3 UR5, UPT, UPT, UR5, 0x10, URZ ;  /* 0x0000001005057890 */ /* 0x000fc8000fffe0ff */
[----:B------:R-:W-:Y:S01]  /*07f0*/  UISETP.NE.AND UP0, UPT, UR5, URZ, UPT ;  /* 0x000000ff0500728c */ /* 0x000fe2000bf05270 */
[----:B------:R-:W-:Y:S01]  /*0800*/  VIADD R23, R23, 0x10 ;  /* 0x0000001017177836 */ /* 0x000fe20000000000 */
[----:B------:R-:W-:Y:S01]  /*0810*/  IADD3 R21, PT, PT, R21, 0x10, RZ ;  /* 0x0000001015157810 */ /* 0x000fe20007ffe0ff */
[----:B----4-:R-:W-:-:S04]  /*0820*/  FFMA R2, R2, R27, R29 ;  /* 0x0000001b02027223 */ /* 0x010fc8000000001d */
[----:B--2---:R-:W-:-:S04]  /*0830*/  FFMA R27, R20, R22, R2 ;  /* 0x00000016141b7223 */ /* 0x004fc80000000002 */
[----:B---3--:R-:W-:-:S04]  /*0840*/  FFMA R0, R0, R25, R27 ;  /* 0x0000001900007223 */ /* 0x008fc8000000001b */
[----:B------:R-:W-:Y:S01]  /*0850*/  FFMA R2, R24, R26, R0 ;  /* 0x0000001a18027223 */ /* 0x000fe20000000000 */
[----:B------:R-:W-:Y:S06]  /*0860*/  BRA.U UP0, `(.L_x_3) ;  /* 0xfffffffd00187547 */ /* 0x000fec000b83ffff */
[----:B------:R-:W-:-:S05]  /*0870*/  UMOV UR5, UR6 ;  /* 0x0000000600057c82 */ /* 0x000fca0008000000 */
.L_x_2:
[----:B------:R-:W0:Y:S02]  /*0880*/  LDC R0, c[0x0][0x39c] ;  /* 0x0000e700ff007b82 */ /* 0x000e240000000800 */
[----:B0-----:R-:W-:-:S04]  /*0890*/  LOP3.LUT R14, R0, 0xf, RZ, 0xc0, !PT ;  /* 0x0000000f000e7812 */ /* 0x001fc800078ec0ff */
[----:B------:R-:W-:-:S13]  /*08a0*/  ISETP.NE.AND P0, PT, R14, RZ, PT ;  /* 0x000000ff0e00720c */ /* 0x000fda0003f05270 */
[----:B------:R-:W-:Y:S05]  /*08b0*/  @!P0 BRA `(.L_x_1) ;  /* 0x0000000400408947 */ /* 0x000fea0003800000 */
[----:B------:R-:W-:-:S04]  /*08c0*/  IADD3 R14, PT, PT, R14, -0x1, RZ ;  /* 0xffffffff0e0e7810 */ /* 0x000fc80007ffe0ff */
[----:B------:R-:W-:-:S13]  /*08d0*/  ISETP.GE.U32.AND P0, PT, R14, 0x7, PT ;  /* 0x000000070e00780c */ /* 0x000fda0003f06070 */
[----:B------:R-:W-:Y:S05]  /*08e0*/  @!P0 BRA `(.L_x_4) ;  /* 0x00000000007c8947 */ /* 0x000fea0003800000 */
[----:B------:R-:W0:Y:S01]  /*08f0*/  LDC.64 R16, c[0x0][0x380] ;  /* 0x0000e000ff107b82 */ /* 0x000e220000000a00 */
[----:B------:R-:W-:Y:S02]  /*0900*/  IADD3 R21, PT, PT, R4, UR5, RZ ;  /* 0x0000000504157c10 */ /* 0x000fe4000fffe0ff */
[----:B------:R-:W-:-:S05]  /*0910*/  IADD3 R23, PT, PT, R19, UR5, RZ ;  /* 0x0000000513177c10 */ /* 0x000fca000fffe0ff */
[----:B------:R-:W1:Y:S01]  /*0920*/  LDC.64 R14, c[0x0][0x388] ;  /* 0x0000e200ff0e7b82 */ /* 0x000e620000000a00 */
[----:B0-----:R-:W-:-:S05]  /*0930*/  IMAD.WIDE R16, R21, 0x4, R16 ;  /* 0x0000000415107825 */ /* 0x001fca00078e0210 */
[----:B------:R-:W2:Y:S01]  /*0940*/  LDG.E.CONSTANT R21, desc[UR10][R16.64] ;  /* 0x0000000a10157981 */ /* 0x000ea2000c1e9900 */
[----:B-1----:R-:W-:-:S03]  /*0950*/  IMAD.WIDE R14, R23, 0x4, R14 ;  /* 0x00000004170e7825 */ /* 0x002fc600078e020e */
[----:B------:R-:W3:Y:S04]  /*0960*/  LDG.E.CONSTANT R25, desc[UR10][R16.64+0x8] ;  /* 0x0000080a10197981 */ /* 0x000ee8000c1e9900 */
[----:B------:R-:W2:Y:S04]  /*0970*/  LDG.E.CONSTANT R20, desc[UR10][R14.64] ;  /* 0x0000000a0e147981 */ /* 0x000ea8000c1e9900 */
[----:B------:R-:W4:Y:S04]  /*0980*/  LDG.E.CONSTANT R23, desc[UR10][R16.64+0x4] ;  /* 0x0000040a10177981 */ /* 0x000f28000c1e9900 */
[----:B------:R-:W4:Y:S04]  /*0990*/  LDG.E.CONSTANT R22, desc[UR10][R14.64+0x4] ;  /* 0x0000040a0e167981 */ /* 0x000f28000c1e9900 */
[----:B------:R-:W3:Y:S04]  /*09a0*/  LDG.E.CONSTANT R24, desc[UR10][R14.64+0x8] ;  /* 0x0000080a0e187981 */ /* 0x000ee8000c1e9900 */
[----:B------:R-:W5:Y:S04]  /*09b0*/  LDG.E.CONSTANT R27, desc[UR10][R14.64+0x10] ;  /* 0x0000100a0e1b7981 */ /* 0x000f68000c1e9900 */
[----:B------:R-:W5:Y:S04]  /*09c0*/  LDG.E.CONSTANT R26, desc[UR10][R14.64+0x14] ;  /* 0x0000140a0e1a7981 */ /* 0x000f68000c1e9900 */
[----:B------:R-:W5:Y:S01]  /*09d0*/  LDG.E.CONSTANT R28, desc[UR10][R14.64+0x1c] ;  /* 0x00001c0a0e1c7981 */ /* 0x000f62000c1e9900 */
[----:B--2---:R-:W-:-:S03]  /*09e0*/  FFMA R20, R21, R20, R2 ;  /* 0x0000001415147223 */ /* 0x004fc60000000002 */
[----:B------:R-:W2:Y:S04]  /*09f0*/  LDG.E.CONSTANT R2, desc[UR10][R16.64+0xc] ;  /* 0x00000c0a10027981 */ /* 0x000ea8000c1e9900 */
[----:B------:R-:W2:Y:S01]  /*0a00*/  LDG.E.CONSTANT R21, desc[UR10][R14.64+0xc] ;  /* 0x00000c0a0e157981 */ /* 0x000ea2000c1e9900 */
[----:B----4-:R-:W-:-:S03]  /*0a10*/  FFMA R20, R23, R22, R20 ;  /* 0x0000001617147223 */ /* 0x010fc60000000014 */
[----:B------:R-:W4:Y:S01]  /*0a20*/  LDG.E.CONSTANT R22, desc[UR10][R16.64+0x14] ;  /* 0x0000140a10167981 */ /* 0x000f22000c1e9900 */
[----:B---3--:R-:W-:-:S03]  /*0a30*/  FFMA R29, R25, R24, R20 ;  /* 0x00000018191d7223 */ /* 0x008fc60000000014 */
[----:B------:R-:W5:Y:S04]  /*0a40*/  LDG.E.CONSTANT R24, desc[UR10][R16.64+0x10] ;  /* 0x0000100a10187981 */ /* 0x000f68000c1e9900 */
[----:B------:R-:W3:Y:S04]  /*0a50*/  LDG.E.CONSTANT R20, desc[UR10][R16.64+0x18] ;  /* 0x0000180a10147981 */ /* 0x000ee8000c1e9900 */
[----:B------:R-:W3:Y:S04]  /*0a60*/  LDG.E.CONSTANT R25, desc[UR10][R14.64+0x18] ;  /* 0x0000180a0e197981 */ /* 0x000ee8000c1e9900 */
[----:B------:R-:W3:Y:S01]  /*0a70*/  LDG.E.CONSTANT R23, desc[UR10][R16.64+0x1c] ;  /* 0x00001c0a10177981 */ /* 0x000ee2000c1e9900 */
[----:B------:R-:W-:Y:S01]  /*0a80*/  UIADD3 UR5, UPT, UPT, UR5, 0x8, URZ ;  /* 0x0000000805057890 */ /* 0x000fe2000fffe0ff */
[----:B--2---:R-:W-:-:S04]  /*0a90*/  FFMA R21, R2, R21, R29 ;  /* 0x0000001502157223 */ /* 0x004fc8000000001d */
[----:B-----5:R-:W-:-:S04]  /*0aa0*/  FFMA R21, R24, R27, R21 ;  /* 0x0000001b18157223 */ /* 0x020fc80000000015 */
[----:B----4-:R-:W-:-:S04]  /*0ab0*/  FFMA R21, R22, R26, R21 ;  /* 0x0000001a16157223 */ /* 0x010fc80000000015 */
[----:B---3--:R-:W-:-:S04]  /*0ac0*/  FFMA R20, R20, R25, R21 ;  /* 0x0000001914147223 */ /* 0x008fc80000000015 */
[----:B------:R-:W-:-:S07]  /*0ad0*/  FFMA R2, R23, R28, R20 ;  /* 0x0000001c17027223 */ /* 0x000fce0000000014 */
.L_x_4:
[----:B------:R-:W-:-:S04]  /*0ae0*/  LOP3.LUT R14, R0, 0x7, RZ, 0xc0, !PT ;  /* 0x00000007000e7812 */ /* 0x000fc800078ec0ff */
[----:B------:R-:W-:-:S13]  /*0af0*/  ISETP.NE.AND P0, PT, R14, RZ, PT ;  /* 0x000000ff0e00720c */ /* 0x000fda0003f05270 */
[----:B------:R-:W-:Y:S05]  /*0b00*/  @!P0 BRA `(.L_x_1) ;  /* 0x0000000000ac8947 */ /* 0x000fea0003800000 */
[----:B------:R-:W-:Y:S02]  /*0b10*/  IADD3 R14, PT, PT, R14, -0x1, RZ ;  /* 0xffffffff0e0e7810 */ /* 0x000fe40007ffe0ff */
[----:B------:R-:W-:Y:S02]  /*0b20*/  LOP3.LUT R0, R0, 0x3, RZ, 0xc0, !PT ;  /* 0x0000000300007812 */ /* 0x000fe400078ec0ff */
[----:B------:R-:W-:Y:S02]  /*0b30*/  ISETP.GE.U32.AND P0, PT, R14, 0x3, PT ;  /* 0x000000030e00780c */ /* 0x000fe40003f06070 */
[----:B------:R-:W-:-:S11]  /*0b40*/  ISETP.NE.AND P2, PT, R0, RZ, PT ;  /* 0x000000ff0000720c */ /* 0x000fd60003f45270 */
[----:B------:R-:W-:Y:S05]  /*0b50*/  @!P0 BRA `(.L_x_5) ;  /* 0x00000000004c8947 */ /* 0x000fea0003800000 */
[----:B------:R-:W0:Y:S01]  /*0b60*/  LDC.64 R16, c[0x0][0x380] ;  /* 0x0000e000ff107b82 */ /* 0x000e220000000a00 */
[----:B------:R-:W-:Y:S01]  /*0b70*/  IADD3 R23, PT, PT, R19, UR5, RZ ;  /* 0x0000000513177c10 */ /* 0x000fe2000fffe0ff */
[----:B------:R-:W-:-:S06]  /*0b80*/  VIADD R21, R4, UR5 ;  /* 0x0000000504157c36 */ /* 0x000fcc0008000000 */
        /* <DEDUP_REMOVED lines=10> */
[----:B------:R-:W5:Y:S01]  /*0c30*/  LDG.E.CONSTANT R26, desc[UR10][R14.64+0xc] ;  /* 0x00000c0a0e1a7981 */ /* 0x000f62000c1e9900 */
[----:B------:R-:W-:Y:S01]  /*0c40*/  UIADD3 UR5, UPT, UPT, UR5, 0x4, URZ ;  /* 0x0000000405057890 */ /* 0x000fe2000fffe0ff */
[----:B--2---:R-:W-:-:S04]  /*0c50*/  FFMA R20, R21, R20, R2 ;  /* 0x0000001415147223 */ /* 0x004fc80000000002 */
[----:B----4-:R-:W-:-:S04]  /*0c60*/  FFMA R20, R23, R22, R20 ;  /* 0x0000001617147223 */ /* 0x010fc80000000014 */
[----:B---3--:R-:W-:-:S04]  /*0c70*/  FFMA R20, R25, R24, R20 ;  /* 0x0000001819147223 */ /* 0x008fc80000000014 */
[----:B-----5:R-:W-:-:S07]  /*0c80*/  FFMA R2, R27, R26, R20 ;  /* 0x0000001a1b027223 */ /* 0x020fce0000000014 */
.L_x_5:
[----:B------:R-:W-:Y:S05]  /*0c90*/  @!P2 BRA `(.L_x_1) ;  /* 0x000000000048a947 */ /* 0x000fea0003800000 */
[----:B------:R-:W0:Y:S01]  /*0ca0*/  LDC.64 R16, c[0x0][0x380] ;  /* 0x0000e000ff107b82 */ /* 0x000e220000000a00 */
[----:B------:R-:W-:Y:S02]  /*0cb0*/  IADD3 R21, PT, PT, R4, UR5, RZ ;  /* 0x0000000504157c10 */ /* 0x000fe4000fffe0ff */
[----:B------:R-:W-:-:S05]  /*0cc0*/  IADD3 R19, PT, PT, R19, UR5, RZ ;  /* 0x0000000513137c10 */ /* 0x000fca000fffe0ff */
[----:B------:R-:W1:Y:S01]  /*0cd0*/  LDC.64 R14, c[0x0][0x388] ;  /* 0x0000e200ff0e7b82 */ /* 0x000e620000000a00 */
[----:B0-----:R-:W-:-:S04]  /*0ce0*/  IMAD.WIDE R16, R21, 0x4, R16 ;  /* 0x0000000415107825 */ /* 0x001fc800078e0210 */
[----:B-1----:R-:W-:Y:S02]  /*0cf0*/  IMAD.WIDE R14, R19, 0x4, R14 ;  /* 0x00000004130e7825 */ /* 0x002fe400078e020e */
[----:B------:R-:W2:Y:S04]  /*0d00*/  LDG.E.CONSTANT R19, desc[UR10][R16.64] ;  /* 0x0000000a10137981 */ /* 0x000ea8000c1e9900 */
[----:B------:R-:W2:Y:S01]  /*0d10*/  LDG.E.CONSTANT R20, desc[UR10][R14.64] ;  /* 0x0000000a0e147981 */ /* 0x000ea2000c1e9900 */
[----:B------:R-:W-:Y:S01]  /*0d20*/  ISETP.NE.AND P0, PT, R0, 0x1, PT ;  /* 0x000000010000780c */ /* 0x000fe20003f05270 */
[----:B--2---:R-:W-:-:S12]  /*0d30*/  FFMA R2, R19, R20, R2 ;  /* 0x0000001413027223 */ /* 0x004fd80000000002 */
[----:B------:R-:W-:Y:S05]  /*0d40*/  @!P0 BRA `(.L_x_1) ;  /* 0x00000000001c8947 */ /* 0x000fea0003800000 */
[----:B------:R-:W-:Y:S01]  /*0d50*/  ISETP.NE.AND P0, PT, R0, 0x2, PT ;  /* 0x000000020000780c */ /* 0x000fe20003f05270 */
[----:B------:R-:W2:Y:S04]  /*0d60*/  LDG.E.CONSTANT R19, desc[UR10][R16.64+0x4] ;  /* 0x0000040a10137981 */ /* 0x000ea8000c1e9900 */
[----:B------:R-:W2:Y:S08]  /*0d70*/  LDG.E.CONSTANT R0, desc[UR10][R14.64+0x4] ;  /* 0x0000040a0e007981 */ /* 0x000eb0000c1e9900 */
[----:B------:R-:W3:Y:S04]  /*0d80*/  @P0 LDG.E.CONSTANT R21, desc[UR10][R16.64+0x8] ;  /* 0x0000080a10150981 */ /* 0x000ee8000c1e9900 */
[----:B------:R-:W3:Y:S01]  /*0d90*/  @P0 LDG.E.CONSTANT R20, desc[UR10][R14.64+0x8] ;  /* 0x0000080a0e140981 */ /* 0x000ee2000c1e9900 */
[----:B--2---:R-:W-:-:S04]  /*0da0*/  FFMA R2, R19, R0, R2 ;  /* 0x0000000013027223 */ /* 0x004fc80000000002 */
[----:B---3--:R-:W-:-:S07]  /*0db0*/  @P0 FFMA R2, R21, R20, R2 ;  /* 0x0000001415020223 */ /* 0x008fce0000000002 */
.L_x_1:
[----:B------:R-:W0:Y:S01]  /*0dc0*/  LDCU UR5, c[0x0][0x398] ;  /* 0x00007300ff0577ac */ /* 0x000e220008000800 */
[----:B------:R-:W-:-:S04]  /*0dd0*/  VIMNMX R0, PT, PT, R12, R3, !PT ;  /* 0x000000030c007248 */ /* 0x000fc80007fe0100 */
[----:B0-----:R-:W-:Y:S01]  /*0de0*/  ISETP.GE.AND P2, PT, R0, UR5, PT ;  /* 0x0000000500007c0c */ /* 0x001fe2000bf46270 */
[----:B------:R-:W0:Y:S03]  /*0df0*/  LDCU UR5, c[0x0][0x3a4] ;  /* 0x00007480ff0577ac */ /* 0x000e260008000800 */
[----:B------:R-:W-:Y:S02]  /*0e00*/  FSEL R0, R2, -3.40282346638528859812e+38, !P2 ;  /* 0xff7fffff02007808 */ /* 0x000fe40005000000 */
[----:B------:R-:W-:-:S03]  /*0e10*/  FSEL R14, RZ, 1, P2 ;  /* 0x3f800000ff0e7808 */ /* 0x000fc60001000000 */
[----:B------:R1:W-:Y:S04]  /*0e20*/  STS [R7], R0 ;  /* 0x0000000007007388 */ /* 0x0003e80000000800 */
[----:B------:R1:W-:Y:S01]  /*0e30*/  STS [R9], R14 ;  /* 0x0000000e09007388 */ /* 0x0003e20000000800 */
[----:B0-----:R-:W-:Y:S01]  /*0e40*/  UISETP.GE.AND UP0, UPT, UR5, 0x2, UPT ;  /* 0x000000020500788c */ /* 0x001fe2000bf06270 */
[----:B------:R-:W-:Y:S08]  /*0e50*/  BAR.SYNC.DEFER_BLOCKING 0x0 ;  /* 0x0000000000007b1d */ /* 0x000ff00000010000 */
[----:B-1----:R-:W-:Y:S05]  /*0e60*/  BRA.U !UP0, `(.L_x_6) ;  /* 0x0000000108a47547 */ /* 0x002fea000b800000 */
[----:B------:R-:W0:Y:S02]  /*0e70*/  LDCU UR5, c[0x0][0x3a4] ;  /* 0x00007480ff0577ac */ /* 0x000e240008000800 */
[----:B0-----:R-:W-:-:S07]  /*0e80*/  MOV R0, UR5 ;  /* 0x0000000500007c02 */ /* 0x001fce0008000f00 */
.L_x_10:
[----:B------:R-:W-:Y:S01]  /*0e90*/  MOV R14, R0 ;  /* 0x00000000000e7202 */ /* 0x000fe20000000f00 */
[----:B------:R-:W-:Y:S01]  /*0ea0*/  BSSY.RECONVERGENT B0, `(.L_x_7) ;  /* 0x0000022000007945 */ /* 0x000fe20003800200 */
[----:B------:R-:W-:-:S04]  /*0eb0*/  SHF.R.U32.HI R0, RZ, 0x1, R0 ;  /* 0x00000001ff007819 */ /* 0x000fc80000011600 */
[----:B------:R-:W-:-:S13]  /*0ec0*/  ISETP.GE.U32.AND P0, PT, R10, R0, PT ;  /* 0x000000000a00720c */ /* 0x000fda0003f06070 */
[----:B01----:R-:W-:Y:S05]  /*0ed0*/  @P0 BRA `(.L_x_8) ;  /* 0x0000000000780947 */ /* 0x003fea0003800000 */
[----:B------:R-:W-:Y:S01]  /*0ee0*/  IMAD R22, R0, 0x4, R7 ;  /* 0x0000000400167824 */ /* 0x000fe200078e0207 */
[----:B------:R-:W-:Y:S04]  /*0ef0*/  LDS R15, [R7] ;  /* 0x00000000070f7984 */ /* 0x000fe80000000800 */
[----:B------:R-:W0:Y:S02]  /*0f00*/  LDS R16, [R22] ;  /* 0x0000000016107984 */ /* 0x000e240000000800 */
[----:B0-----:R-:W-:-:S13]  /*0f10*/  FSETP.GT.AND P0, PT, R15, R16, PT ;  /* 0x000000100f00720b */ /* 0x001fda0003f04000 */
[----:B------:R-:W-:Y:S05]  /*0f20*/  @!P0 BRA `(.L_x_9) ;  /* 0x0000000000308947 */ /* 0x000fea0003800000 */
[----:B------:R-:W-:Y:S01]  /*0f30*/  FADD R15, -R15, R16 ;  /* 0x000000100f0f7221 */ /* 0x000fe20000000100 */
[----:B------:R-:W-:-:S03]  /*0f40*/  LEA R16, R0, R9, 0x2 ;  /* 0x0000000900107211 */ /* 0x000fc600078e10ff */
[----:B------:R-:W-:Y:S02]  /*0f50*/  FMUL R17, R15, 1.4426950216293334961 ;  /* 0x3fb8aa3b0f117820 */ /* 0x000fe40000400000 */
[----:B------:R-:W-:Y:S03]  /*0f60*/  LDS R15, [R9] ;  /* 0x00000000090f7984 */ /* 0x000fe60000000800 */
[----:B------:R-:W-:Y:S01]  /*0f70*/  FSETP.GEU.AND P0, PT, R17, -126, PT ;  /* 0xc2fc00001100780b */ /* 0x000fe20003f0e000 */
[----:B------:R-:W0:-:S12]  /*0f80*/  LDS R16, [R16] ;  /* 0x0000000010107984 */ /* 0x000e180000000800 */
[----:B------:R-:W-:-:S04]  /*0f90*/  @!P0 FMUL R17, R17, 0.5 ;  /* 0x3f00000011118820 */ /* 0x000fc80000400000 */
[----:B------:R-:W1:Y:S02]  /*0fa0*/  MUFU.EX2 R19, R17 ;  /* 0x0000001100137308 */ /* 0x000e640000000800 */
[----:B-1----:R-:W-:-:S04]  /*0fb0*/  @!P0 FMUL R19, R19, R19 ;  /* 0x0000001313138220 */ /* 0x002fc80000400000 */
[----:B0-----:R-:W-:-:S05]  /*0fc0*/  FFMA R20, R16, R19, R15 ;  /* 0x0000001310147223 */ /* 0x001fca000000000f */
[----:B------:R0:W-:Y:S01]  /*0fd0*/  STS [R9], R20 ;  /* 0x0000001409007388 */ /* 0x0001e20000000800 */
[----:B------:R-:W-:Y:S05]  /*0fe0*/  BRA `(.L_x_8) ;  /* 0x0000000000347947 */ /* 0x000fea0003800000 */
.L_x_9:
[----:B------:R-:W-:Y:S01]  /*0ff0*/  FADD R16, R15, -R16 ;  /* 0x800000100f107221 */ /* 0x000fe20000000000 */
[----:B------:R-:W-:Y:S01]  /*1000*/  LEA R15, R0, R9, 0x2 ;  /* 0x00000009000f7211 */ /* 0x000fe200078e10ff */
[----:B------:R-:W-:Y:S02]  /*1010*/  LDS R17, [R9] ;  /* 0x0000000009117984 */ /* 0x000fe40000000800 */
[----:B------:R-:W-:-:S03]  /*1020*/  FMUL R16, R16, 1.4426950216293334961 ;  /* 0x3fb8aa3b10107820 */ /* 0x000fc60000400000 */
[----:B------:R-:W0:Y:S02]  /*1030*/  LDS R15, [R15] ;  /* 0x000000000f0f7984 */ /* 0x000e240000000800 */
[----:B------:R-:W-:-:S13]  /*1040*/  FSETP.GEU.AND P0, PT, R16, -126, PT ;  /* 0xc2fc00001000780b */ /* 0x000fda0003f0e000 */
[----:B------:R-:W-:-:S04]  /*1050*/  @!P0 FMUL R16, R16, 0.5 ;  /* 0x3f00000010108820 */ /* 0x000fc80000400000 */
[----:B------:R-:W1:Y:S02]  /*1060*/  MUFU.EX2 R20, R16 ;  /* 0x0000001000147308 */ /* 0x000e640000000800 */
[----:B-1----:R-:W-:-:S04]  /*1070*/  @!P0 FMUL R20, R20, R20 ;  /* 0x0000001414148220 */ /* 0x002fc80000400000 */
[----:B0-----:R-:W-:-:S05]  /*1080*/  FFMA R20, R20, R17, R15 ;  /* 0x0000001114147223 */ /* 0x001fca000000000f */
[----:B------:R-:W-:Y:S04]  /*1090*/  STS [R9], R20 ;  /* 0x0000001409007388 */ /* 0x000fe80000000800 */
[----:B------:R-:W0:Y:S04]  /*10a0*/  LDS R22, [R22] ;  /* 0x0000000016167984 */ /* 0x000e280000000800 */
[----:B0-----:R1:W-:Y:S02]  /*10b0*/  STS [R7], R22 ;  /* 0x0000001607007388 */ /* 0x0013e40000000800 */
.L_x_8:
[----:B------:R-:W-:Y:S05]  /*10c0*/  BSYNC.RECONVERGENT B0 ;  /* 0x0000000000007941 */ /* 0x000fea0003800200 */
.L_x_7:
[----:B------:R-:W-:Y:S01]  /*10d0*/  BAR.SYNC.DEFER_BLOCKING 0x0 ;  /* 0x0000000000007b1d */ /* 0x000fe20000010000 */
[----:B------:R-:W-:-:S13]  /*10e0*/  ISETP.GT.U32.AND P0, PT, R14, 0x3, PT ;  /* 0x000000030e00780c */ /* 0x000fda0003f04070 */
[----:B------:R-:W-:Y:S05]  /*10f0*/  @P0 BRA `(.L_x_10) ;  /* 0xfffffffc00640947 */ /* 0x000fea000383ffff */
.L_x_6:
[----:B------:R-:W2:Y:S01]  /*1100*/  @!P2 LDC R0, c[0x0][0x39c] ;  /* 0x0000e700ff00ab82 */ /* 0x000ea20000000800 */
[----:B------:R-:W3:Y:S07]  /*1110*/  LDS R16, [R6] ;  /* 0x0000000006107984 */ /* 0x000eee0000000800 */
[----:B------:R-:W4:Y:S01]  /*1120*/  @!P2 LDC.64 R14, c[0x0][0x390] ;  /* 0x0000e400ff0eab82 */ /* 0x000f220000000a00 */
[----:B------:R-:W-:Y:S01]  /*1130*/  PLOP3.LUT P0, PT, PT, PT, PT, 0x80, 0x8 ;  /* 0x000000000008781c */ /* 0x000fe20003f0f070 */
[----:B------:R-:W5:Y:S06]  /*1140*/  LDCU UR5, c[0x0][0x3a4] ;  /* 0x00007480ff0577ac */ /* 0x000f6c0008000800 */
[----:B------:R-:W5:Y:S01]  /*1150*/  LDC R19, c[0x0][0x3a0] ;  /* 0x0000e800ff137b82 */ /* 0x000f620000000800 */
[----:B--2---:R-:W-:-:S04]  /*1160*/  @!P2 IMAD R3, R3, R0, UR9 ;  /* 0x000000090303ae24 */ /* 0x004fc8000f8e0200 */
[----:B----4-:R-:W-:-:S05]  /*1170*/  @!P2 IMAD.WIDE.U32 R14, R3, 0x4, R14 ;  /* 0x00000004030ea825 */ /* 0x010fca00078e000e */
[----:B0-----:R0:W2:Y:S01]  /*1180*/  @!P2 LDG.E.CONSTANT R20, desc[UR10][R14.64] ;  /* 0x0000000a0e14a981 */ /* 0x0010a2000c1e9900 */
[----:B-----5:R-:W-:Y:S01]  /*1190*/  IMAD R21, R19, UR5, RZ ;  /* 0x0000000513157c24 */ /* 0x020fe2000f8e02ff */
[----:B---3--:R-:W-:-:S04]  /*11a0*/  FSETP.GT.AND P3, PT, R5, R16, PT ;  /* 0x000000100500720b */ /* 0x008fc80003f64000 */
[----:B------:R-:W-:Y:S02]  /*11b0*/  FSEL R0, R5, R16, P3 ;  /* 0x0000001005007208 */ /* 0x000fe40001800000 */
[----:B------:R-:W-:Y:S01]  /*11c0*/  FSEL R3, R16, R5, P3 ;  /* 0x0000000510037208 */ /* 0x000fe20001800000 */
[----:B------:R-:W-:Y:S02]  /*11d0*/  HFMA2 R16, -RZ, RZ, 0, 0 ;  /* 0x00000000ff107431 */ /* 0x000fe400000001ff */
[C---:B------:R-:W-:Y:S02]  /*11e0*/  @!P2 FADD R2, -R0.reuse, R2 ;  /* 0x000000020002a221 */ /* 0x040fe40000000100 */
[----:B------:R-:W-:Y:S02]  /*11f0*/  FADD R3, -R0, R3 ;  /* 0x0000000300037221 */ /* 0x000fe40000000100 */
[----:B------:R-:W-:Y:S02]  /*1200*/  @!P2 FMUL R17, R2, 1.4426950216293334961 ;  /* 0x3fb8aa3b0211a820 */ /* 0x000fe40000400000 */
[----:B0-----:R-:W-:Y:S01]  /*1210*/  FMUL R14, R3, 1.4426950216293334961 ;  /* 0x3fb8aa3b030e7820 */ /* 0x001fe20000400000 */
[----:B------:R-:W0:Y:S01]  /*1220*/  LDS R2, [R8] ;  /* 0x0000000008027984 */ /* 0x000e220000000800 */
[----:B------:R-:W-:Y:S01]  /*1230*/  BAR.SYNC.DEFER_BLOCKING 0x0 ;  /* 0x0000000000007b1d */ /* 0x000fe20000010000 */
[----:B------:R-:W-:-:S04]  /*1240*/  @!P2 FSETP.GEU.AND P4, PT, R17, -126, PT ;  /* 0xc2fc00001100a80b */ /* 0x000fc80003f8e000 */
[----:B------:R-:W-:Y:S02]  /*1250*/  @!P2 PLOP3.LUT P0, PT, P4, PT, PT, 0x80, 0x8 ;  /* 0x000000000008a81c */ /* 0x000fe4000270f070 */
[----:B------:R-:W-:-:S11]  /*1260*/  FSETP.GEU.AND P4, PT, R14, -126, PT ;  /* 0xc2fc00000e00780b */ /* 0x000fd60003f8e000 */
[----:B------:R-:W-:Y:S02]  /*1270*/  @!P0 FMUL R17, R17, 0.5 ;  /* 0x3f00000011118820 */ /* 0x000fe40000400000 */
[----:B------:R-:W-:Y:S02]  /*1280*/  @!P4 FMUL R14, R14, 0.5 ;  /* 0x3f0000000e0ec820 */ /* 0x000fe40000400000 */
[----:B------:R-:W3:Y:S08]  /*1290*/  @!P2 MUFU.EX2 R3, R17 ;  /* 0x000000110003a308 */ /* 0x000ef00000000800 */
[----:B------:R-:W4:Y:S01]  /*12a0*/  MUFU.EX2 R15, R14 ;  /* 0x0000000e000f7308 */ /* 0x000f220000000800 */
[----:B---3--:R-:W-:Y:S01]  /*12b0*/  @!P0 FMUL R3, R3, R3 ;  /* 0x0000000303038220 */ /* 0x008fe20000400000 */
[----:B----4-:R-:W-:-:S03]  /*12c0*/  @!P4 FMUL R15, R15, R15 ;  /* 0x0000000f0f0fc220 */ /* 0x010fc60000400000 */
[----:B--2---:R-:W-:Y:S01]  /*12d0*/  @!P2 FMUL R16, R3, R20 ;  /* 0x000000140310a220 */ /* 0x004fe20000400000 */
[----:B------:R-:W-:Y:S02]  /*12e0*/  LEA R20, R21, R9, 0x3 ;  /* 0x0000000915147211 */ /* 0x000fe400078e18ff */
[----:B0-----:R-:W-:Y:S02]  /*12f0*/  FSEL R3, R13, R2, P3 ;  /* 0x000000020d037208 */ /* 0x001fe40001800000 */
[----:B------:R-:W-:Y:S01]  /*1300*/  FSEL R2, R2, R13, P3 ;  /* 0x0000000d02027208 */ /* 0x000fe20001800000 */
[----:B------:R0:W-:Y:S01]  /*1310*/  STS [R20], R16 ;  /* 0x0000001014007388 */ /* 0x0001e20000000800 */
[----:B------:R-:W-:Y:S06]  /*1320*/  BAR.SYNC.DEFER_BLOCKING 0x0 ;  /* 0x0000000000007b1d */ /* 0x000fec0000010000 */
[----:B------:R-:W-:Y:S05]  /*1330*/  BRA.U !UP0, `(.L_x_11) ;  /* 0x0000000108347547 */ /* 0x000fea000b800000 */
[----:B------:R-:W2:Y:S02]  /*1340*/  LDCU UR5, c[0x0][0x3a4] ;  /* 0x00007480ff0577ac */ /* 0x000ea40008000800 */
[----:B--2---:R-:W-:-:S07]  /*1350*/  MOV R13, UR5 ;  /* 0x00000005000d7c02 */ /* 0x004fce0008000f00 */
.L_x_12:
[----:B------:R-:W-:-:S04]  /*1360*/  SHF.R.U32.HI R19, RZ, 0x1, R13 ;  /* 0x00000001ff137819 */ /* 0x000fc8000001160d */
[----:B------:R-:W-:-:S13]  /*1370*/  ISETP.GE.U32.AND P0, PT, R10, R19, PT ;  /* 0x000000130a00720c */ /* 0x000fda0003f06070 */
[----:B------:R-:W-:Y:S01]  /*1380*/  @!P0 IMAD R14, R19, 0x4, R20 ;  /* 0x00000004130e8824 */ /* 0x000fe200078e0214 */
[----:B------:R-:W-:Y:S05]  /*1390*/  @!P0 LDS R17, [R20] ;  /* 0x0000000014118984 */ /* 0x000fea0000000800 */
[----:B------:R-:W2:Y:S02]  /*13a0*/  @!P0 LDS R14, [R14] ;  /* 0x000000000e0e8984 */ /* 0x000ea40000000800 */
[----:B--2---:R-:W-:-:S05]  /*13b0*/  @!P0 FADD R17, R14, R17 ;  /* 0x000000110e118221 */ /* 0x004fca0000000000 */
[----:B------:R2:W-:Y:S01]  /*13c0*/  @!P0 STS [R20], R17 ;  /* 0x0000001114008388 */ /* 0x0005e20000000800 */
[----:B------:R-:W-:Y:S01]  /*13d0*/  BAR.SYNC.DEFER_BLOCKING 0x0 ;  /* 0x0000000000007b1d */ /* 0x000fe20000010000 */
[----:B------:R-:W-:Y:S02]  /*13e0*/  ISETP.GT.U32.AND P0, PT, R13, 0x3, PT ;  /* 0x000000030d00780c */ /* 0x000fe40003f04070 */
[----:B------:R-:W-:-:S11]  /*13f0*/  MOV R13, R19 ;  /* 0x00000013000d7202 */ /* 0x000fd60000000f00 */
[----:B--2---:R-:W-:Y:S05]  /*1400*/  @P0 BRA `(.L_x_12) ;  /* 0xfffffffc00d40947 */ /* 0x004fea000383ffff */
.L_x_11:
[----:B------:R-:W-:Y:S01]  /*1410*/  BSSY.RECONVERGENT B0, `(.L_x_13) ;  /* 0x000000c000007945 */ /* 0x000fe20003800200 */
[----:B------:R-:W-:-:S03]  /*1420*/  FFMA R13, R2, R15, R3 ;  /* 0x0000000f020d7223 */ /* 0x000fc60000000003 */
[----:B------:R-:W-:Y:S05]  /*1430*/  @P2 BRA `(.L_x_14) ;  /* 0x0000000000242947 */ /* 0x000fea0003800000 */
[----:B------:R-:W-:Y:S01]  /*1440*/  FADD R2, -R0, R5 ;  /* 0x0000000500027221 */ /* 0x000fe20000000100 */
[----:B0-----:R-:W-:-:S03]  /*1450*/  LEA R16, R21, R8, 0x3 ;  /* 0x0000000815107211 */ /* 0x001fc600078e18ff */
[----:B------:R-:W-:-:S03]  /*1460*/  FMUL R2, R2, 1.4426950216293334961 ;  /* 0x3fb8aa3b02027820 */ /* 0x000fc60000400000 */
[----:B------:R-:W0:Y:S02]  /*1470*/  LDS R16, [R16] ;  /* 0x0000000010107984 */ /* 0x000e240000000800 */
[----:B------:R-:W-:-:S13]  /*1480*/  FSETP.GEU.AND P0, PT, R2, -126, PT ;  /* 0xc2fc00000200780b */ /* 0x000fda0003f0e000 */
[----:B------:R-:W-:-:S04]  /*1490*/  @!P0 FMUL R2, R2, 0.5 ;  /* 0x3f00000002028820 */ /* 0x000fc80000400000 */
[----:B------:R-:W2:Y:S02]  /*14a0*/  MUFU.EX2 R14, R2 ;  /* 0x00000002000e7308 */ /* 0x000ea40000000800 */
[----:B--2---:R-:W-:-:S04]  /*14b0*/  @!P0 FMUL R14, R14, R14 ;  /* 0x0000000e0e0e8220 */ /* 0x004fc80000400000 */
[----:B0-----:R-:W-:-:S07]  /*14c0*/  FFMA R11, R11, R14, R16 ;  /* 0x0000000e0b0b7223 */ /* 0x001fce0000000010 */
.L_x_14:
[----:B------:R-:W-:Y:S05]  /*14d0*/  BSYNC.RECONVERGENT B0 ;  /* 0x0000000000007941 */ /* 0x000fea0003800200 */
.L_x_13:
[----:B------:R-:W-:Y:S01]  /*14e0*/  BAR.SYNC.DEFER_BLOCKING 0x0 ;  /* 0x0000000000007b1d */ /* 0x000fe20000010000 */
[----:B------:R-:W-:-:S05]  /*14f0*/  MOV R5, R0 ;  /* 0x0000000000057202 */ /* 0x000fca0000000f00 */
[----:B------:R-:W-:Y:S05]  /*1500*/  @P1 BRA `(.L_x_15) ;  /* 0xffffffec00ac1947 */ /* 0x000fea000383ffff */
.L_x_0:
[----:B------:R-:W2:Y:S01]  /*1510*/  S2R R3, SR_TID.Y ;  /* 0x0000000000037919 */ /* 0x000ea20000002200 */
[----:B------:R-:W2:Y:S01]  /*1520*/  LDCU UR5, c[0x0][0x3a4] ;  /* 0x00007480ff0577ac */ /* 0x000ea20008000800 */
[----:B------:R-:W-:Y:S01]  /*1530*/  IADD3 R18, PT, PT, R18, -0x1, RZ ;  /* 0xffffffff12127810 */ /* 0x000fe20007ffe0ff */
[----:B------:R-:W3:Y:S04]  /*1540*/  LDCU UR12, c[0x0][0x398] ;  /* 0x00007300ff0c77ac */ /* 0x000ee80008000800 */
[----:B--2---:R-:W-:-:S05]  /*1550*/  IMAD R18, R18, UR5, R3 ;  /* 0x0000000512127c24 */ /* 0x004fca000f8e0203 */
[----:B---3--:R-:W-:-:S04]  /*1560*/  ISETP.GE.U32.AND P0, PT, R18, UR12, PT ;  /* 0x0000000c12007c0c */ /* 0x008fc8000bf06070 */
[----:B------:R-:W-:-:S13]  /*1570*/  ISETP.GE.OR P0, PT, R12, UR12, P0 ;  /* 0x0000000c0c007c0c */ /* 0x000fda0008706670 */
[----:B------:R-:W-:Y:S05]  /*1580*/  @P0 EXIT ;  /* 0x000000000000094d */ /* 0x000fea0003800000 */
[----:B------:R-:W-:Y:S01]  /*1590*/  FSETP.GEU.AND P0, PT, |R13|, 1.175494350822287508e-38, PT ;  /* 0x008000000d00780b */ /* 0x000fe20003f0e200 */
[----:B-1----:R-:W1:Y:S01]  /*15a0*/  LDC R7, c[0x0][0x39c] ;  /* 0x0000e700ff077b82 */ /* 0x002e620000000800 */
[----:B------:R-:W-:-:S07]  /*15b0*/  HFMA2 R5, -RZ, RZ, 15, 0 ;  /* 0x4b800000ff057431 */ /* 0x000fce00000001ff */
[----:B------:R-:W2:Y:S01]  /*15c0*/  LDC.64 R2, c[0x0][0x3a8] ;  /* 0x0000ea00ff027b82 */ /* 0x000ea20000000a00 */
[----:B------:R-:W-:-:S03]  /*15d0*/  FSEL R5, R5, 1, !P0 ;  /* 0x3f80000005057808 */ /* 0x000fc60004000000 */
[----:B------:R-:W-:-:S04]  /*15e0*/  @!P0 FMUL R13, R13, 16777216 ;  /* 0x4b8000000d0d8820 */ /* 0x000fc80000400000 */
[----:B------:R-:W3:Y:S01]  /*15f0*/  MUFU.RCP R0, R13 ;  /* 0x0000000d00007308 */ /* 0x000ee20000001000 */
[----:B-1----:R-:W-:-:S04]  /*1600*/  IMAD R7, R12, R7, UR9 ;  /* 0x000000090c077e24 */ /* 0x002fc8000f8e0207 */
[----:B--2---:R-:W-:-:S04]  /*1610*/  IMAD.WIDE R2, R7, 0x4, R2 ;  /* 0x0000000407027825 */ /* 0x004fc800078e0202 */
[----:B---3--:R-:W-:-:S04]  /*1620*/  FMUL R0, R0, R5 ;  /* 0x0000000500007220 */ /* 0x008fc80000400000 */
[----:B------:R-:W-:-:S05]  /*1630*/  FMUL R11, R0, R11 ;  /* 0x0000000b000b7220 */ /* 0x000fca0000400000 */
[----:B------:R-:W-:Y:S01]  /*1640*/  STG.E desc[UR10][R2.64], R11 ;  /* 0x0000000b02007986 */ /* 0x000fe2000c10190a */
[----:B------:R-:W-:Y:S05]  /*1650*/  EXIT ;  /* 0x000000000000794d */ /* 0x000fea0003800000 */
.L_x_16:
[----:B------:R-:W-:-:S00]  /*1660*/  BRA `(.L_x_16) ;  /* 0xfffffffc00fc7947 */ /* 0x000fc0000383ffff */
[----:B------:R-:W-:-:S00]  /*1670*/  NOP ;  /* 0x0000000000007918 */ /* 0x000fc00000000000 */
        /* <DEDUP_REMOVED lines=8> */
.L_x_17:


//--------------------- .nv.shared._Z16_attentionKernelPKfS0_S0_iiiiPf --------------------------
	.section	.nv.shared._Z16_attentionKernelPKfS0_S0_iiiiPf,"aw",@nobits
	.sectionflags	@""
	.align	16
	.zero		1024


//--------------------- .nv.shared.reserved.0     --------------------------
	.section	.nv.shared.reserved.0,"aw",@nobits
	.weak		__nv_reservedSMEM_offset_0_alias
	.size		__nv_reservedSMEM_offset_0_alias, 0, 64
	.other		__nv_reservedSMEM_offset_0_alias,@"STO_CUDA_RESERVED_SHARED STV_DEFAULT"
__nv_reservedSMEM_offset_0_alias:
	.zero		0
	.zero		64


//--------------------- .nv.global                --------------------------
	.section	.nv.global,"aw",@nobits
.nv.global:
	.type		_ZN34_INTERNAL_c7c63c51_4_k_cu_93dd87b44cuda3std3__48in_placeE,@object
	.size		_ZN34_INTERNAL_c7c63c51_4_k_cu_93dd87b44cuda3std3__48in_placeE,(_ZN34_INTERNAL_c7c63c51_4_k_cu_93dd87b44cuda3std6ranges3__45__cpo8distanceE - _ZN34_INTERNAL_c7c63c51_4_k_cu_93dd87b44cuda3std3__48in_placeE)
_ZN34_INTERNAL_c7c63c51_4_k_cu_93dd87b44cuda3std3__48in_placeE:
	.zero		1
	.type		_ZN34_INTERNAL_c7c63c51_4_k_cu_93dd87b44cuda3std6ranges3__45__cpo8distanceE,@object
	.size		_ZN34_INTERNAL_c7c63c51_4_k_cu_93dd87b44cuda3std6ranges3__45__cpo8distanceE,(_ZN34_INTERNAL_c7c63c51_4_k_cu_93dd87b44cuda3std3__45__cpo6cbeginE - _ZN34_INTERNAL_c7c63c51_4_k_cu_93dd87b44cuda3std6ranges3__45__cpo8distanceE)
_ZN34_INTERNAL_c7c63c51_4_k_cu_93dd87b44cuda3std6ranges3__45__cpo8distanceE:
	.zero		1
	.type		_ZN34_INTERNAL_c7c63c51_4_k_cu_93dd87b44cuda3std3__45__cpo6cbeginE,@object
	.size		_ZN34_INTERNAL_c7c63c51_4_k_cu_93dd87b44cuda3std3__45__cpo6cbeginE,(_ZN34_INTERNAL_c7c63c51_4_k_cu_93dd87b44cuda3std6ranges3__45__cpo7advanceE - _ZN34_INTERNAL_c7c63c51_4_k_cu_93dd87b44cuda3std3__45__cpo6cbeginE)
_ZN34_INTERNAL_c7c63c51_4_k_cu_93dd87b44cuda3std3__45__cpo6cbeginE:
	.zero		1
	.type		_ZN34_INTERNAL_c7c63c51_4_k_cu_93dd87b44cuda3std6ranges3__45__cpo7advanceE,@object
	.size		_ZN34_INTERNAL_c7c63c51_4_k_cu_93dd87b44cuda3std6ranges3__45__cpo7advanceE,(_ZN34_INTERNAL_c7c63c51_4_k_cu_93dd87b44cuda3std3__45__cpo7crbeginE - _ZN34_INTERNAL_c7c63c51_4_k_cu_93dd87b44cuda3std6ranges3__45__cpo7advanceE)
_ZN34_INTERNAL_c7c63c51_4_k_cu_93dd87b44cuda3std6ranges3__45__cpo7advanceE:
	.zero		1
	.type		_ZN34_INTERNAL_c7c63c51_4_k_cu_93dd87b44cuda3std3__45__cpo7crbeginE,@object
	.size		_ZN34_INTERNAL_c7c63c51_4_k_cu_93dd87b44cuda3std3__45__cpo7crbeginE,(_ZN34_INTERNAL_c7c63c51_4_k_cu_93dd87b44cuda3std6ranges3__45__cpo4dataE - _ZN34_INTERNAL_c7c63c51_4_k_cu_93dd87b44cuda3std3__45__cpo7crbeginE)
_ZN34_INTERNAL_c7c63c51_4_k_cu_93dd87b44cuda3std3__45__cpo7crbeginE:
	.zero		1
	.type		_ZN34_INTERNAL_c7c63c51_4_k_cu_93dd87b44cuda3std6ranges3__45__cpo4dataE,@object
	.size		_ZN34_INTERNAL_c7c63c51_4_k_cu_93dd87b44cuda3std6ranges3__45__cpo4dataE,(_ZN34_INTERNAL_c7c63c51_4_k_cu_93dd87b44cuda3std6ranges3__45__cpo5beginE - _ZN34_INTERNAL_c7c63c51_4_k_cu_93dd87b44cuda3std6ranges3__45__cpo4dataE)
_ZN34_INTERNAL_c7c63c51_4_k_cu_93dd87b44cuda3std6ranges3__45__cpo4dataE:
	.zero		1
	.type		_ZN34_INTERNAL_c7c63c51_4_k_cu_93dd87b44cuda3std6ranges3__45__cpo5beginE,@object
	.size		_ZN34_INTERNAL_c7c63c51_4_k_cu_93dd87b44cuda3std6ranges3__45__cpo5beginE,(_ZN34_INTERNAL_c7c63c51_4_k_cu_93dd87b44cuda3std3__436_GLOBAL__N__c7c63c51_4_k_cu_93dd87b46ignoreE - _ZN34_INTERNAL_c7c63c51_4_k_cu_93dd87b44cuda3std6ranges3__45__cpo5beginE)
_ZN34_INTERNAL_c7c63c51_4_k_cu_93dd87b44cuda3std6ranges3__45__cpo5beginE:
	.zero		1
	.type		_ZN34_INTERNAL_c7c63c51_4_k_cu_93dd87b44cuda3std3__436_GLOBAL__N__c7c63c51_4_k_cu_93dd87b46ignoreE,@object
	.size		_ZN34_INTERNAL_c7c63c51_4_k_cu_93dd87b44cuda3std3__436_GLOBAL__N__c7c63c51_4_k_cu_93dd87b46ignoreE,(_ZN34_INTERNAL_c7c63c51_4_k_cu_93dd87b44cuda3std6ranges3__45__cpo4sizeE - _ZN34_INTERNAL_c7c63c51_4_k_cu_93dd87b44cuda3std3__436_GLOBAL__N__c7c63c51_4_k_cu_93dd87b46ignoreE)
_ZN34_INTERNAL_c7c63c51_4_k_cu_93dd87b44cuda3std3__436_GLOBAL__N__c7c63c51_4_k_cu_93dd87b46ignoreE:
	.zero		1
	.type		_ZN34_INTERNAL_c7c63c51_4_k_cu_93dd87b44cuda3std6ranges3__45__cpo4sizeE,@object
	.size		_ZN34_INTERNAL_c7c63c51_4_k_cu_93dd87b44cuda3std6ranges3__45__cpo4sizeE,(_ZN34_INTERNAL_c7c63c51_4_k_cu_93dd87b44cuda3std3__45__cpo5beginE - _ZN34_INTERNAL_c7c63c51_4_k_cu_93dd87b44cuda3std6ranges3__45__cpo4sizeE)
_ZN34_INTERNAL_c7c63c51_4_k_cu_93dd87b44cuda3std6ranges3__45__cpo4sizeE:
	.zero		1
	.type		_ZN34_INTERNAL_c7c63c51_4_k_cu_93dd87b44cuda3std3__45__cpo5beginE,@object
	.size		_ZN34_INTERNAL_c7c63c51_4_k_cu_93dd87b44cuda3std3__45__cpo5beginE,(_ZN34_INTERNAL_c7c63c51_4_k_cu_93dd87b44cuda3std6ranges3__45__cpo6cbeginE - _ZN34_INTERNAL_c7c63c51_4_k_cu_93dd87b44cuda3std3__45__cpo5beginE)
_ZN34_INTERNAL_c7c63c51_4_k_cu_93dd87b44cuda3std3__45__cpo5beginE:
	.zero		1
	.type		_ZN34_INTERNAL_c7c63c51_4_k_cu_93dd87b44cuda3std6ranges3__45__cpo6cbeginE,@object
	.size		_ZN34_INTERNAL_c7c63c51_4_k_cu_93dd87b44cuda3std6ranges3__45__cpo6cbeginE,(_ZN34_INTERNAL_c7c63c51_4_k_cu_93dd87b44cuda3std3__45__cpo6rbeginE - _ZN34_INTERNAL_c7c63c51_4_k_cu_93dd87b44cuda3std6ranges3__45__cpo6cbeginE)
_ZN34_INTERNAL_c7c63c51_4_k_cu_93dd87b44cuda3std6ranges3__45__cpo6cbeginE:
	.zero		1
	.type		_ZN34_INTERNAL_c7c63c51_4_k_cu_93dd87b44cuda3std3__45__cpo6rbeginE,@object
	.size		_ZN34_INTERNAL_c7c63c51_4_k_cu_93dd87b44cuda3std3__45__cpo6rbeginE,(_ZN34_INTERNAL_c7c63c51_4_k_cu_93dd87b44cuda3std6ranges3__45__cpo4nextE - _ZN34_INTERNAL_c7c63c51_4_k_cu_93dd87b44cuda3std3__45__cpo6rbeginE)
_ZN34_INTERNAL_c7c63c51_4_k_cu_93dd87b44cuda3std3__45__cpo6rbeginE:
	.zero		1
	.type		_ZN34_INTERNAL_c7c63c51_4_k_cu_93dd87b44cuda3std6ranges3__45__cpo4nextE,@object
	.size		_ZN34_INTERNAL_c7c63c51_4_k_cu_93dd87b44cuda3std6ranges3__45__cpo4nextE,(_ZN34_INTERNAL_c7c63c51_4_k_cu_93dd87b44cuda3std6ranges3__45__cpo4swapE - _ZN34_INTERNAL_c7c63c51_4_k_cu_93dd87b44cuda3std6ranges3__45__cpo4nextE)
_ZN34_INTERNAL_c7c63c51_4_k_cu_93dd87b44cuda3std6ranges3__45__cpo4nextE:
	.zero		1
	.type		_ZN34_INTERNAL_c7c63c51_4_k_cu_93dd87b44cuda3std6ranges3__45__cpo4swapE,@object
	.size		_ZN34_INTERNAL_c7c63c51_4_k_cu_93dd87b44cuda3std6ranges3__45__cpo4swapE,(_ZN34_INTERNAL_c7c63c51_4_k_cu_93dd87b44cuda3std3__420unreachable_sentinelE - _ZN34_INTERNAL_c7c63c51_4_k_cu_93dd87b44cuda3std6ranges3__45__cpo4swapE)
_ZN34_INTERNAL_c7c63c51_4_k_cu_93dd87b44cuda3std6ranges3__45__cpo4swapE:
	.zero		1
	.type		_ZN34_INTERNAL_c7c63c51_4_k_cu_93dd87b44cuda3std3__420unreachable_sentinelE,@object
	.size		_ZN34_INTERNAL_c7c63c51_4_k_cu_93dd87b44cuda3std3__420unreachable_sentinelE,(_ZN34_INTERNAL_c7c63c51_4_k_cu_93dd87b46thrust24THRUST_300001_SM_1000_NS6system6detail10sequential3seqE - _ZN34_INTERNAL_c7c63c51_4_k_cu_93dd87b44cuda3std3__420unreachable_sentinelE)
_ZN34_INTERNAL_c7c63c51_4_k_cu_93dd87b44cuda3std3__420unreachable_sentinelE:
	.zero		1
	.type		_ZN34_INTERNAL_c7c63c51_4_k_cu_93dd87b46thrust24THRUST_300001_SM_1000_NS6system6detail10sequential3seqE,@object
	.size		_ZN34_INTERNAL_c7c63c51_4_k_cu_93dd87b46thrust24THRUST_300001_SM_1000_NS6system6detail10sequential3seqE,(_ZN34_INTERNAL_c7c63c51_4_k_cu_93dd87b44cuda3std3__45__cpo4cendE - _ZN34_INTERNAL_c7c63c51_4_k_cu_93dd87b46thrust24THRUST_300001_SM_1000_NS6system6detail10sequential3seqE)
_ZN34_INTERNAL_c7c63c51_4_k_cu_93dd87b46thrust24THRUST_300001_SM_1000_NS6system6detail10sequential3seqE:
	.zero		1
	.type		_ZN34_INTERNAL_c7c63c51_4_k_cu_93dd87b44cuda3std3__45__cpo4cendE,@object
	.size		_ZN34_INTERNAL_c7c63c51_4_k_cu_93dd87b44cuda3std3__45__cpo4cendE,(_ZN34_INTERNAL_c7c63c51_4_k_cu_93dd87b44cuda3std6ranges3__45__cpo9iter_swapE - _ZN34_INTERNAL_c7c63c51_4_k_cu_93dd87b44cuda3std3__45__cpo4cendE)
_ZN34_INTERNAL_c7c63c51_4_k_cu_93dd87b44cuda3std3__45__cpo4cendE:
	.zero		1
	.type		_ZN34_INTERNAL_c7c63c51_4_k_cu_93dd87b44cuda3std6ranges3__45__cpo9iter_swapE,@object
	.size		_ZN34_INTERNAL_c7c63c51_4_k_cu_93dd87b44cuda3std6ranges3__45__cpo9iter_swapE,(_ZN34_INTERNAL_c7c63c51_4_k_cu_93dd87b44cuda3std3__45__cpo5crendE - _ZN34_INTERNAL_c7c63c51_4_k_cu_93dd87b44cuda3std6ranges3__45__cpo9iter_swapE)
_ZN34_INTERNAL_c7c63c51_4_k_cu_93dd87b44cuda3std6ranges3__45__cpo9iter_swapE:
	.zero		1
	.type		_ZN34_INTERNAL_c7c63c51_4_k_cu_93dd87b44cuda3std3__45__cpo5crendE,@object
	.size		_ZN34_INTERNAL_c7c63c51_4_k_cu_93dd87b44cuda3std3__45__cpo5crendE,(_ZN34_INTERNAL_c7c63c51_4_k_cu_93dd87b44cuda3std6ranges3__45__cpo5cdataE - _ZN34_INTERNAL_c7c63c51_4_k_cu_93dd87b44cuda3std3__45__cpo5crendE)
_ZN34_INTERNAL_c7c63c51_4_k_cu_93dd87b44cuda3std3__45__cpo5crendE:
	.zero		1
	.type		_ZN34_INTERNAL_c7c63c51_4_k_cu_93dd87b44cuda3std6ranges3__45__cpo5cdataE,@object
	.size		_ZN34_INTERNAL_c7c63c51_4_k_cu_93dd87b44cuda3std6ranges3__45__cpo5cdataE,(_ZN34_INTERNAL_c7c63c51_4_k_cu_93dd87b44cuda3std6ranges3__45__cpo3endE - _ZN34_INTERNAL_c7c63c51_4_k_cu_93dd87b44cuda3std6ranges3__45__cpo5cdataE)
_ZN34_INTERNAL_c7c63c51_4_k_cu_93dd87b44cuda3std6ranges3__45__cpo5cdataE:
	.zero		1
	.type		_ZN34_INTERNAL_c7c63c51_4_k_cu_93dd87b44cuda3std6ranges3__45__cpo3endE,@object
	.size		_ZN34_INTERNAL_c7c63c51_4_k_cu_93dd87b44cuda3std6ranges3__45__cpo3endE,(_ZN34_INTERNAL_c7c63c51_4_k_cu_93dd87b44cuda3std3__419piecewise_constructE - _ZN34_INTERNAL_c7c63c51_4_k_cu_93dd87b44cuda3std6ranges3__45__cpo3endE)
_ZN34_INTERNAL_c7c63c51_4_k_cu_93dd87b44cuda3std6ranges3__45__cpo3endE:
	.zero		1
	.type		_ZN34_INTERNAL_c7c63c51_4_k_cu_93dd87b44cuda3std3__419piecewise_constructE,@object
	.size		_ZN34_INTERNAL_c7c63c51_4_k_cu_93dd87b44cuda3std3__419piecewise_constructE,(_ZN34_INTERNAL_c7c63c51_4_k_cu_93dd87b44cuda3std6ranges3__45__cpo5ssizeE - _ZN34_INTERNAL_c7c63c51_4_k_cu_93dd87b44cuda3std3__419piecewise_constructE)
_ZN34_INTERNAL_c7c63c51_4_k_cu_93dd87b44cuda3std3__419piecewise_constructE:
	.zero		1
	.type		_ZN34_INTERNAL_c7c63c51_4_k_cu_93dd87b44cuda3std6ranges3__45__cpo5ssizeE,@object
	.size		_ZN34_INTERNAL_c7c63c51_4_k_cu_93dd87b44cuda3std6ranges3__45__cpo5ssizeE,(_ZN34_INTERNAL_c7c63c51_4_k_cu_93dd87b44cuda3std3__45__cpo3endE - _ZN34_INTERNAL_c7c63c51_4_k_cu_93dd87b44cuda3std6ranges3__45__cpo5ssizeE)
_ZN34_INTERNAL_c7c63c51_4_k_cu_93dd87b44cuda3std6ranges3__45__cpo5ssizeE:
	.zero		1
	.type		_ZN34_INTERNAL_c7c63c51_4_k_cu_93dd87b44cuda3std3__45__cpo3endE,@object
	.size		_ZN34_INTERNAL_c7c63c51_4_k_cu_93dd87b44cuda3std3__45__cpo3endE,(_ZN34_INTERNAL_c7c63c51_4_k_cu_93dd87b44cuda3std6ranges3__45__cpo4cendE - _ZN34_INTERNAL_c7c63c51_4_k_cu_93dd87b44cuda3std3__45__cpo3endE)
_ZN34_INTERNAL_c7c63c51_4_k_cu_93dd87b44cuda3std3__45__cpo3endE:
	.zero		1
	.type		_ZN34_INTERNAL_c7c63c51_4_k_cu_93dd87b44cuda3std6ranges3__45__cpo4cendE,@object
	.size		_ZN34_INTERNAL_c7c63c51_4_k_cu_93dd87b44cuda3std6ranges3__45__cpo4cendE,(_ZN34_INTERNAL_c7c63c51_4_k_cu_93dd87b44cuda3std3__45__cpo4rendE - _ZN34_INTERNAL_c7c63c51_4_k_cu_93dd87b44cuda3std6ranges3__45__cpo4cendE)
_ZN34_INTERNAL_c7c63c51_4_k_cu_93dd87b44cuda3std6ranges3__45__cpo4cendE:
	.zero		1
	.type		_ZN34_INTERNAL_c7c63c51_4_k_cu_93dd87b44cuda3std3__45__cpo4rendE,@object
	.size		_ZN34_INTERNAL_c7c63c51_4_k_cu_93dd87b44cuda3std3__45__cpo4rendE,(_ZN34_INTERNAL_c7c63c51_4_k_cu_93dd87b44cuda3std6ranges3__45__cpo4prevE - _ZN34_INTERNAL_c7c63c51_4_k_cu_93dd87b44cuda3std3__45__cpo4rendE)
_ZN34_INTERNAL_c7c63c51_4_k_cu_93dd87b44cuda3std3__45__cpo4rendE:
	.zero		1
	.type		_ZN34_INTERNAL_c7c63c51_4_k_cu_93dd87b44cuda3std6ranges3__45__cpo4prevE,@object
	.size		_ZN34_INTERNAL_c7c63c51_4_k_cu_93dd87b44cuda3std6ranges3__45__cpo4prevE,(_ZN34_INTERNAL_c7c63c51_4_k_cu_93dd87b44cuda3std6ranges3__45__cpo9iter_moveE - _ZN34_INTERNAL_c7c63c51_4_k_cu_93dd87b44cuda3std6ranges3__45__cpo4prevE)
_ZN34_INTERNAL_c7c63c51_4_k_cu_93dd87b44cuda3std6ranges3__45__cpo4prevE:
	.zero		1
	.type		_ZN34_INTERNAL_c7c63c51_4_k_cu_93dd87b44cuda3std6ranges3__45__cpo9iter_moveE,@object
	.size		_ZN34_INTERNAL_c7c63c51_4_k_cu_93dd87b44cuda3std6ranges3__45__cpo9iter_moveE,(.L_13 - _ZN34_INTERNAL_c7c63c51_4_k_cu_93dd87b44cuda3std6ranges3__45__cpo9iter_moveE)
_ZN34_INTERNAL_c7c63c51_4_k_cu_93dd87b44cuda3std6ranges3__45__cpo9iter_moveE:
	.zero		1
.L_13:


//--------------------- .nv.constant0._Z16_attentionKernelPKfS0_S0_iiiiPf --------------------------
	.section	.nv.constant0._Z16_attentionKernelPKfS0_S0_iiiiPf,"a",@progbits
	.sectionflags	@""
	.align	4
.nv.constant0._Z16_attentionKernelPKfS0_S0_iiiiPf:
	.zero		944


//--------------------- SYMBOLS --------------------------

	.type		.nv.reservedSmem.offset0,@object
	.size		.nv.reservedSmem.offset0,0x4
	.type		.nv.reservedSmem.cap,@object
	.size		.nv.reservedSmem.cap,0x4
